def attn_fwd(
    Q,
    K,
    V,
    Out,
    Lse,
    sm_scale,
    stride_qz,
    stride_qh,
    stride_qm,
    stride_qk,
    stride_kz,
    stride_kh,
    stride_kn,
    stride_kk,
    stride_vz,
    stride_vh,
    stride_vn,
    stride_vk,
    stride_oz,
    stride_oh,
    stride_om,
    stride_ok,
    seqlen_q,
    seqlen_k,
    BLOCK_M: tl.constexpr,
    BLOCK_N: tl.constexpr,
    HEAD_DIM: tl.constexpr,
    CAUSAL: tl.constexpr,
):
    start_m = tl.program_id(0)
    off_hz = tl.program_id(1)
    q_off = off_hz * stride_qh
    k_off = off_hz * stride_kh
    v_off = off_hz * stride_vh
    offs_m = start_m * BLOCK_M + tl.arange(0, BLOCK_M)
    offs_d = tl.arange(0, HEAD_DIM)
    offs_n = tl.arange(0, BLOCK_N)
    q_ptrs = Q + q_off + offs_m[:, None] * stride_qm + offs_d[None, :] * stride_qk
    k_ptrs = K + k_off + offs_d[:, None] * stride_kk + offs_n[None, :] * stride_kn
    v_ptrs = V + v_off + offs_n[:, None] * stride_vn + offs_d[None, :] * stride_vk
    m_i = tl.full([BLOCK_M], float("-inf"), dtype=tl.float32)
    l_i = tl.zeros([BLOCK_M], dtype=tl.float32) + 1.0
    acc = tl.zeros([BLOCK_M, HEAD_DIM], dtype=tl.float32)
    q = tl.load(q_ptrs)
    acc, l_i, m_i = _attn_fwd_inner(
        acc,
        l_i,
        m_i,
        q,
        k_ptrs,
        v_ptrs,
        sm_scale,
        stride_kn,
        stride_vn,
        start_m,
        seqlen_k,
        BLOCK_M,
        BLOCK_N,
        HEAD_DIM,
        CAUSAL,
    )
    acc = acc / l_i[:, None]
    lse = m_i + tl.math.log2(l_i) / 1.4426950408889634
    o_ptrs = (
        Out
        + off_hz * stride_oh
        + offs_m[:, None] * stride_om
        + offs_d[None, :] * stride_ok
    )
    tl.store(o_ptrs, acc.to(Out.dtype.element_ty))
    tl.store(Lse + off_hz * seqlen_q + offs_m, lse)

# config = {"BLOCK_M": 128, "BLOCK_N": 64, "HEAD_DIM": 16, "arch": "sm_80", "causal": true, "dtype": "bf16", "num_stages": 3, "num_warps": 4}
# arch = sm_80


// ===== COMPILED SASS (sm_80) =====

	.target	sm_80

	.elftype	@"ET_EXEC"


//--------------------- .note.nv.tkinfo           --------------------------
	.section	.note.nv.tkinfo,"",@"SHT_NOTE"
	.sectionflags	@"SHF_NOTE_NV_TKINFO"
	.tkinfo
        /*0018*/ 	.word	0x00000002
        /*0030*/ 	.string	""
        /*0030*/ 	.string	"ptxas"
        /*0030*/ 	.string	"Cuda compilation tools, release 13.0, V13.0.88"
        /*0030*/ 	.string	"Build cuda_13.0.r13.0/compiler.36424714_0"
        /*0030*/ 	.string	"-v  -suppress-debug-info  -lineinfo  -arch sm_80 "



//--------------------- .note.nv.cuinfo           --------------------------
	.section	.note.nv.cuinfo,"",@"SHT_NOTE"
	.sectionflags	@"SHF_NOTE_NV_CUINFO"
        /*0018*/ 	.short	0x0002
        /*001a*/ 	.short	0x0050
        /*001c*/ 	.short	0x0082
	.zero		2


//--------------------- .nv.info                  --------------------------
	.section	.nv.info,"",@"SHT_CUDA_INFO"
	.align	4


	//----- nvinfo : EIATTR_REGCOUNT
	.align		4
        /*0000*/ 	.byte	0x04, 0x2f
        /*0002*/ 	.short	(.L_2 - .L_1)
	.align		4
.L_1:
        /*0004*/ 	.word	index@(attn_fwd)
        /*0008*/ 	.word	0x000000a8


	//----- nvinfo : EIATTR_FRAME_SIZE
	.align		4
.L_2:
        /*000c*/ 	.byte	0x04, 0x11
        /*000e*/ 	.short	(.L_4 - .L_3)
	.align		4
.L_3:
        /*0010*/ 	.word	index@(attn_fwd)
        /*0014*/ 	.word	0x00000000


	//----- nvinfo : EIATTR_MIN_STACK_SIZE
	.align		4
.L_4:
        /*0018*/ 	.byte	0x04, 0x12
        /*001a*/ 	.short	(.L_6 - .L_5)
	.align		4
.L_5:
        /*001c*/ 	.word	index@(attn_fwd)
        /*0020*/ 	.word	0x00000000
.L_6:


//--------------------- .nv.info.attn_fwd         --------------------------
	.section	.nv.info.attn_fwd,"",@"SHT_CUDA_INFO"
	.sectionflags	@""
	.align	4


	//----- nvinfo : EIATTR_CUDA_API_VERSION
	.align		4
        /*0000*/ 	.byte	0x04, 0x37
        /*0002*/ 	.short	(.L_8 - .L_7)
.L_7:
        /*0004*/ 	.word	0x00000082


	//----- nvinfo : EIATTR_SW2861232_WAR
	.align		4
.L_8:
        /*0008*/ 	.byte	0x01, 0x35
	.zero		2


	//----- nvinfo : EIATTR_PARAM_CBANK
	.align		4
        /*000c*/ 	.byte	0x04, 0x0a
        /*000e*/ 	.short	(.L_10 - .L_9)
	.align		4
.L_9:
        /*0010*/ 	.word	index@(.nv.constant0.attn_fwd)
        /*0014*/ 	.short	0x0160
        /*0016*/ 	.short	0x0088


	//----- nvinfo : EIATTR_CBANK_PARAM_SIZE
	.align		4
.L_10:
        /*0018*/ 	.byte	0x03, 0x19
        /*001a*/ 	.short	0x0088


	//----- nvinfo : EIATTR_KPARAM_INFO
	.align		4
        /*001c*/ 	.byte	0x04, 0x17
        /*001e*/ 	.short	(.L_12 - .L_11)
.L_11:
        /*0020*/ 	.word	0x00000000
        /*0024*/ 	.short	0x0019
        /*0026*/ 	.short	0x0080
        /*0028*/ 	.byte	0x00, 0xf4, 0x21, 0x00


	//----- nvinfo : EIATTR_KPARAM_INFO
	.align		4
.L_12:
        /*002c*/ 	.byte	0x04, 0x17
        /*002e*/ 	.short	(.L_14 - .L_13)
.L_13:
        /*0030*/ 	.word	0x00000000
        /*0034*/ 	.short	0x0018
        /*0036*/ 	.short	0x0078
        /*0038*/ 	.byte	0x00, 0xf4, 0x21, 0x00


	//----- nvinfo : EIATTR_KPARAM_INFO
	.align		4
.L_14:
        /*003c*/ 	.byte	0x04, 0x17
        /*003e*/ 	.short	(.L_16 - .L_15)
.L_15:
        /*0040*/ 	.word	0x00000000
        /*0044*/ 	.short	0x0017
        /*0046*/ 	.short	0x0070
        /*0048*/ 	.byte	0x00, 0xf0, 0x11, 0x00


	//----- nvinfo : EIATTR_KPARAM_INFO
	.align		4
.L_16:
        /*004c*/ 	.byte	0x04, 0x17
        /*004e*/ 	.short	(.L_18 - .L_17)
.L_17:
        /*0050*/ 	.word	0x00000000
        /*0054*/ 	.short	0x0016
        /*0056*/ 	.short	0x006c
        /*0058*/ 	.byte	0x00, 0xf0, 0x11, 0x00


	//----- nvinfo : EIATTR_KPARAM_INFO
	.align		4
.L_18:
        /*005c*/ 	.byte	0x04, 0x17
        /*005e*/ 	.short	(.L_20 - .L_19)
.L_19:
        /*0060*/ 	.word	0x00000000
        /*0064*/ 	.short	0x0015
        /*0066*/ 	.short	0x0068
        /*0068*/ 	.byte	0x00, 0xf0, 0x11, 0x00


	//----- nvinfo : EIATTR_KPARAM_INFO
	.align		4
.L_20:
        /*006c*/ 	.byte	0x04, 0x17
        /*006e*/ 	.short	(.L_22 - .L_21)
.L_21:
        /*0070*/ 	.word	0x00000000
        /*0074*/ 	.short	0x0014
        /*0076*/ 	.short	0x0064
        /*0078*/ 	.byte	0x00, 0xf0, 0x11, 0x00


	//----- nvinfo : EIATTR_KPARAM_INFO
	.align		4
.L_22:
        /*007c*/ 	.byte	0x04, 0x17
        /*007e*/ 	.short	(.L_24 - .L_23)
.L_23:
        /*0080*/ 	.word	0x00000000
        /*0084*/ 	.short	0x0013
        /*0086*/ 	.short	0x0060
        /*0088*/ 	.byte	0x00, 0xf0, 0x11, 0x00


	//----- nvinfo : EIATTR_KPARAM_INFO
	.align		4
.L_24:
        /*008c*/ 	.byte	0x04, 0x17
        /*008e*/ 	.short	(.L_26 - .L_25)
.L_25:
        /*0090*/ 	.word	0x00000000
        /*0094*/ 	.short	0x0012
        /*0096*/ 	.short	0x005c
        /*0098*/ 	.byte	0x00, 0xf0, 0x11, 0x00


	//----- nvinfo : EIATTR_KPARAM_INFO
	.align		4
.L_26:
        /*009c*/ 	.byte	0x04, 0x17
        /*009e*/ 	.short	(.L_28 - .L_27)
.L_27:
        /*00a0*/ 	.word	0x00000000
        /*00a4*/ 	.short	0x0011
        /*00a6*/ 	.short	0x0058
        /*00a8*/ 	.byte	0x00, 0xf0, 0x11, 0x00


	//----- nvinfo : EIATTR_KPARAM_INFO
	.align		4
.L_28:
        /*00ac*/ 	.byte	0x04, 0x17
        /*00ae*/ 	.short	(.L_30 - .L_29)
.L_29:
        /*00b0*/ 	.word	0x00000000
        /*00b4*/ 	.short	0x0010
        /*00b6*/ 	.short	0x0054
        /*00b8*/ 	.byte	0x00, 0xf0, 0x11, 0x00


	//----- nvinfo : EIATTR_KPARAM_INFO
	.align		4
.L_30:
        /*00bc*/ 	.byte	0x04, 0x17
        /*00be*/ 	.short	(.L_32 - .L_31)
.L_31:
        /*00c0*/ 	.word	0x00000000
        /*00c4*/ 	.short	0x000f
        /*00c6*/ 	.short	0x0050
        /*00c8*/ 	.byte	0x00, 0xf0, 0x11, 0x00


	//----- nvinfo : EIATTR_KPARAM_INFO
	.align		4
.L_32:
        /*00cc*/ 	.byte	0x04, 0x17
        /*00ce*/ 	.short	(.L_34 - .L_33)
.L_33:
        /*00d0*/ 	.word	0x00000000
        /*00d4*/ 	.short	0x000e
        /*00d6*/ 	.short	0x004c
        /*00d8*/ 	.byte	0x00, 0xf0, 0x11, 0x00


	//----- nvinfo : EIATTR_KPARAM_INFO
	.align		4
.L_34:
        /*00dc*/ 	.byte	0x04, 0x17
        /*00de*/ 	.short	(.L_36 - .L_35)
.L_35:
        /*00e0*/ 	.word	0x00000000
        /*00e4*/ 	.short	0x000d
        /*00e6*/ 	.short	0x0048
        /*00e8*/ 	.byte	0x00, 0xf0, 0x11, 0x00


	//----- nvinfo : EIATTR_KPARAM_INFO
	.align		4
.L_36:
        /*00ec*/ 	.byte	0x04, 0x17
        /*00ee*/ 	.short	(.L_38 - .L_37)
.L_37:
        /*00f0*/ 	.word	0x00000000
        /*00f4*/ 	.short	0x000c
        /*00f6*/ 	.short	0x0044
        /*00f8*/ 	.byte	0x00, 0xf0, 0x11, 0x00


	//----- nvinfo : EIATTR_KPARAM_INFO
	.align		4
.L_38:
        /*00fc*/ 	.byte	0x04, 0x17
        /*00fe*/ 	.short	(.L_40 - .L_39)
.L_39:
        /*0100*/ 	.word	0x00000000
        /*0104*/ 	.short	0x000b
        /*0106*/ 	.short	0x0040
        /*0108*/ 	.byte	0x00, 0xf0, 0x11, 0x00


	//----- nvinfo : EIATTR_KPARAM_INFO
	.align		4
.L_40:
        /*010c*/ 	.byte	0x04, 0x17
        /*010e*/ 	.short	(.L_42 - .L_41)
.L_41:
        /*0110*/ 	.word	0x00000000
        /*0114*/ 	.short	0x000a
        /*0116*/ 	.short	0x003c
        /*0118*/ 	.byte	0x00, 0xf0, 0x11, 0x00


	//----- nvinfo : EIATTR_KPARAM_INFO
	.align		4
.L_42:
        /*011c*/ 	.byte	0x04, 0x17
        /*011e*/ 	.short	(.L_44 - .L_43)
.L_43:
        /*0120*/ 	.word	0x00000000
        /*0124*/ 	.short	0x0009
        /*0126*/ 	.short	0x0038
        /*0128*/ 	.byte	0x00, 0xf0, 0x11, 0x00


	//----- nvinfo : EIATTR_KPARAM_INFO
	.align		4
.L_44:
        /*012c*/ 	.byte	0x04, 0x17
        /*012e*/ 	.short	(.L_46 - .L_45)
.L_45:
        /*0130*/ 	.word	0x00000000
        /*0134*/ 	.short	0x0008
        /*0136*/ 	.short	0x0034
        /*0138*/ 	.byte	0x00, 0xf0, 0x11, 0x00


	//----- nvinfo : EIATTR_KPARAM_INFO
	.align		4
.L_46:
        /*013c*/ 	.byte	0x04, 0x17
        /*013e*/ 	.short	(.L_48 - .L_47)
.L_47:
        /*0140*/ 	.word	0x00000000
        /*0144*/ 	.short	0x0007
        /*0146*/ 	.short	0x0030
        /*0148*/ 	.byte	0x00, 0xf0, 0x11, 0x00


	//----- nvinfo : EIATTR_KPARAM_INFO
	.align		4
.L_48:
        /*014c*/ 	.byte	0x04, 0x17
        /*014e*/ 	.short	(.L_50 - .L_49)
.L_49:
        /*0150*/ 	.word	0x00000000
        /*0154*/ 	.short	0x0006
        /*0156*/ 	.short	0x002c
        /*0158*/ 	.byte	0x00, 0xf0, 0x11, 0x00


	//----- nvinfo : EIATTR_KPARAM_INFO
	.align		4
.L_50:
        /*015c*/ 	.byte	0x04, 0x17
        /*015e*/ 	.short	(.L_52 - .L_51)
.L_51:
        /*0160*/ 	.word	0x00000000
        /*0164*/ 	.short	0x0005
        /*0166*/ 	.short	0x0028
        /*0168*/ 	.byte	0x00, 0xf0, 0x11, 0x00


	//----- nvinfo : EIATTR_KPARAM_INFO
	.align		4
.L_52:
        /*016c*/ 	.byte	0x04, 0x17
        /*016e*/ 	.short	(.L_54 - .L_53)
.L_53:
        /*0170*/ 	.word	0x00000000
        /*0174*/ 	.short	0x0004
        /*0176*/ 	.short	0x0020
        /*0178*/ 	.byte	0x00, 0xf4, 0x21, 0x00


	//----- nvinfo : EIATTR_KPARAM_INFO
	.align		4
.L_54:
        /*017c*/ 	.byte	0x04, 0x17
        /*017e*/ 	.short	(.L_56 - .L_55)
.L_55:
        /*0180*/ 	.word	0x00000000
        /*0184*/ 	.short	0x0003
        /*0186*/ 	.short	0x0018
        /*0188*/ 	.byte	0x00, 0xf4, 0x21, 0x00


	//----- nvinfo : EIATTR_KPARAM_INFO
	.align		4
.L_56:
        /*018c*/ 	.byte	0x04, 0x17
        /*018e*/ 	.short	(.L_58 - .L_57)
.L_57:
        /*0190*/ 	.word	0x00000000
        /*0194*/ 	.short	0x0002
        /*0196*/ 	.short	0x0010
        /*0198*/ 	.byte	0x00, 0xf4, 0x21, 0x00


	//----- nvinfo : EIATTR_KPARAM_INFO
	.align		4
.L_58:
        /*019c*/ 	.byte	0x04, 0x17
        /*019e*/ 	.short	(.L_60 - .L_59)
.L_59:
        /*01a0*/ 	.word	0x00000000
        /*01a4*/ 	.short	0x0001
        /*01a6*/ 	.short	0x0008
        /*01a8*/ 	.byte	0x00, 0xf4, 0x21, 0x00


	//----- nvinfo : EIATTR_KPARAM_INFO
	.align		4
.L_60:
        /*01ac*/ 	.byte	0x04, 0x17
        /*01ae*/ 	.short	(.L_62 - .L_61)
.L_61:
        /*01b0*/ 	.word	0x00000000
        /*01b4*/ 	.short	0x0000
        /*01b6*/ 	.short	0x0000
        /*01b8*/ 	.byte	0x00, 0xf4, 0x21, 0x00


	//----- nvinfo : EIATTR_MAXREG_COUNT
	.align		4
.L_62:
        /*01bc*/ 	.byte	0x03, 0x1b
        /*01be*/ 	.short	0x00ff


	//----- nvinfo : EIATTR_NUM_BARRIERS
	.align		4
        /*01c0*/ 	.byte	0x02, 0x4c
        /*01c2*/ 	.byte	0x01
	.zero		1


	//----- nvinfo : EIATTR_MERCURY_ISA_VERSION
	.align		4
        /*01c4*/ 	.byte	0x03, 0x5f
        /*01c6*/ 	.short	0x0000


	//----- nvinfo : EIATTR_COOP_GROUP_MASK_REGIDS
	.align		4
        /*01c8*/ 	.byte	0x04, 0x29
        /*01ca*/ 	.short	(.L_64 - .L_63)


	//   ....[0]....
.L_63:
        /*01cc*/ 	.word	0xffffffff


	//   ....[1]....
        /*01d0*/ 	.word	0xffffffff


	//   ....[2]....
        /*01d4*/ 	.word	0xffffffff


	//   ....[3]....
        /*01d8*/ 	.word	0xffffffff


	//   ....[4]....
        /*01dc*/ 	.word	0xffffffff


	//   ....[5]....
        /*01e0*/ 	.word	0xffffffff


	//   ....[6]....
        /*01e4*/ 	.word	0xffffffff


	//   ....[7]....
        /*01e8*/ 	.word	0xffffffff


	//   ....[8]....
        /*01ec*/ 	.word	0xffffffff


	//   ....[9]....
        /*01f0*/ 	.word	0xffffffff


	//   ....[10]....
        /*01f4*/ 	.word	0xffffffff


	//   ....[11]....
        /*01f8*/ 	.word	0xffffffff


	//   ....[12]....
        /*01fc*/ 	.word	0xffffffff


	//   ....[13]....
        /*0200*/ 	.word	0xffffffff


	//   ....[14]....
        /*0204*/ 	.word	0xffffffff


	//   ....[15]....
        /*0208*/ 	.word	0xffffffff


	//----- nvinfo : EIATTR_COOP_GROUP_INSTR_OFFSETS
	.align		4
.L_64:
        /*020c*/ 	.byte	0x04, 0x28
        /*020e*/ 	.short	(.L_66 - .L_65)


	//   ....[0]....
.L_65:
        /*0210*/ 	.word	0x00002510


	//   ....[1]....
        /*0214*/ 	.word	0x00002530


	//   ....[2]....
        /*0218*/ 	.word	0x000026f0


	//   ....[3]....
        /*021c*/ 	.word	0x00002780


	//   ....[4]....
        /*0220*/ 	.word	0x00002a80


	//   ....[5]....
        /*0224*/ 	.word	0x00002ac0


	//   ....[6]....
        /*0228*/ 	.word	0x00002eb0


	//   ....[7]....
        /*022c*/ 	.word	0x00002f20


	//   ....[8]....
        /*0230*/ 	.word	0x00003ef0


	//   ....[9]....
        /*0234*/ 	.word	0x00003f00


	//   ....[10]....
        /*0238*/ 	.word	0x00003f10


	//   ....[11]....
        /*023c*/ 	.word	0x00003f20


	//   ....[12]....
        /*0240*/ 	.word	0x00003fd0


	//   ....[13]....
        /*0244*/ 	.word	0x00004010


	//   ....[14]....
        /*0248*/ 	.word	0x00004030


	//   ....[15]....
        /*024c*/ 	.word	0x00004060


	//----- nvinfo : EIATTR_EXIT_INSTR_OFFSETS
	.align		4
.L_66:
        /*0250*/ 	.byte	0x04, 0x1c
        /*0252*/ 	.short	(.L_68 - .L_67)


	//   ....[0]....
.L_67:
        /*0254*/ 	.word	0x00005730


	//----- nvinfo : EIATTR_REQNTID
	.align		4
.L_68:
        /*0258*/ 	.byte	0x04, 0x10
        /*025a*/ 	.short	(.L_70 - .L_69)
.L_69:
        /*025c*/ 	.word	0x00000080
        /*0260*/ 	.word	0x00000001
        /*0264*/ 	.word	0x00000001
.L_70:


//--------------------- .nv.callgraph             --------------------------
	.section	.nv.callgraph,"",@"SHT_CUDA_CALLGRAPH"
	.align	4
	.sectionentsize	8
	.align		4
        /*0000*/ 	.word	0x00000000
	.align		4
        /*0004*/ 	.word	0xffffffff
	.align		4
        /*0008*/ 	.word	0x00000000
	.align		4
        /*000c*/ 	.word	0xfffffffe
	.align		4
        /*0010*/ 	.word	0x00000000
	.align		4
        /*0014*/ 	.word	0xfffffffd
	.align		4
        /*0018*/ 	.word	0x00000000
	.align		4
        /*001c*/ 	.word	0xfffffffc


//--------------------- .nv.rel.action            --------------------------
	.section	.nv.rel.action,"",@"SHT_CUDA_RELOCINFO"
	.align	8
	.sectionentsize	8
        /*0000*/ 	.byte	0x73, 0x00, 0x00, 0x00, 0x00, 0x00, 0x00, 0x00, 0x00, 0x00, 0x00, 0x11, 0x25, 0x00, 0x05, 0x36


//--------------------- .nv.constant4             --------------------------
	.section	.nv.constant4,"a",@progbits
	.align	8
	.align		8
.nv.constant4:
        /*0000*/ 	.dword	_$_str


//--------------------- .nv.constant0.attn_fwd    --------------------------
	.section	.nv.constant0.attn_fwd,"a",@progbits
	.sectionflags	@""
	.align	4
.nv.constant0.attn_fwd:
	.zero		488


//--------------------- .text.attn_fwd            --------------------------
	.section	.text.attn_fwd,"ax",@progbits
	.sectioninfo	@"SHI_REGISTERS=168"
	.align	128
        .global         attn_fwd
        .type           attn_fwd,@function
        .size           attn_fwd,(.L_x_3 - attn_fwd)
        .other          attn_fwd,@"STO_CUDA_ENTRY STV_DEFAULT"
attn_fwd:
.text.attn_fwd:
[----:B------:R-:W-:Y:S02]  /*0000*/  IMAD.MOV.U32 R1, RZ, RZ, c[0x0][0x28] ;  /* 0x00000a00ff017624 */ /* 0x000fe400078e00ff */
[----:B------:R-:W0:Y:S01]  /*0010*/  S2R R34, SR_CTAID.X ;  /* 0x0000000000227919 */ /* 0x000e220000002500 */
[----:B------:R-:W-:Y:S01]  /*0020*/  IMAD.MOV.U32 R35, RZ, RZ, c[0x0][0x198] ;  /* 0x00006600ff237624 */ /* 0x000fe200078e00ff */
[----:B------:R-:W-:Y:S02]  /*0030*/  ULDC.64 UR6, c[0x0][0x118] ;  /* 0x0000460000067ab9 */ /* 0x000fe40000000a00 */
[----:B------:R-:W1:Y:S01]  /*0040*/  S2R R36, SR_TID.X ;  /* 0x0000000000247919 */ /* 0x000e620000002100 */
[C---:B------:R-:W-:Y:S01]  /*0050*/  IMAD R15, R35.reuse, 0x6, RZ ;  /* 0x00000006230f7824 */ /* 0x040fe200078e02ff */
[C---:B------:R-:W-:Y:S01]  /*0060*/  SHF.L.U32 R11, R35.reuse, 0x2, RZ ;  /* 0x00000002230b7819 */ /* 0x040fe200000006ff */
[C---:B------:R-:W-:Y:S01]  /*0070*/  IMAD.SHL.U32 R7, R35.reuse, 0x2, RZ ;  /* 0x0000000223077824 */ /* 0x040fe200078e00ff */
[----:B------:R-:W2:Y:S01]  /*0080*/  S2R R38, SR_CTAID.Y ;  /* 0x0000000000267919 */ /* 0x000ea20000002600 */
[C---:B------:R-:W-:Y:S02]  /*0090*/  IMAD R9, R35.reuse, 0x3, RZ ;  /* 0x0000000323097824 */ /* 0x040fe400078e02ff */
[----:B------:R-:W-:-:S02]  /*00a0*/  IMAD R23, R35, 0xa, RZ ;  /* 0x0000000a23177824 */ /* 0x000fc400078e02ff */
[C---:B------:R-:W-:Y:S02]  /*00b0*/  IMAD R27, R35.reuse, 0xc, RZ ;  /* 0x0000000c231b7824 */ /* 0x040fe400078e02ff */
[C---:B------:R-:W-:Y:S02]  /*00c0*/  IMAD R31, R35.reuse, 0xe, RZ ;  /* 0x0000000e231f7824 */ /* 0x040fe400078e02ff */
[C---:B------:R-:W-:Y:S02]  /*00d0*/  IMAD R37, R35.reuse, 0x14, RZ ;  /* 0x0000001423257824 */ /* 0x040fe400078e02ff */
[C---:B------:R-:W-:Y:S02]  /*00e0*/  IMAD R13, R35.reuse, 0x5, RZ ;  /* 0x00000005230d7824 */ /* 0x040fe400078e02ff */
[C---:B------:R-:W-:Y:S02]  /*00f0*/  IMAD R39, R35.reuse, 0x16, RZ ;  /* 0x0000001623277824 */ /* 0x040fe400078e02ff */
[----:B------:R-:W-:-:S02]  /*0100*/  IMAD.SHL.U32 R19, R35, 0x8, RZ ;  /* 0x0000000823137824 */ /* 0x000fc400078e00ff */
[----:B0-----:R-:W-:Y:S02]  /*0110*/  IMAD.SHL.U32 R34, R34, 0x80, RZ ;  /* 0x0000008022227824 */ /* 0x001fe400078e00ff */
[C---:B------:R-:W-:Y:S02]  /*0120*/  IMAD R41, R35.reuse, 0x18, RZ ;  /* 0x0000001823297824 */ /* 0x040fe400078e02ff */
[C---:B------:R-:W-:Y:S01]  /*0130*/  IMAD R17, R35.reuse, 0x7, RZ ;  /* 0x0000000723117824 */ /* 0x040fe200078e02ff */
[----:B-1----:R-:W-:Y:S01]  /*0140*/  LOP3.LUT R162, R34, 0x7f, R36, 0xf8, !PT ;  /* 0x0000007f22a27812 */ /* 0x002fe200078ef824 */
[----:B------:R-:W-:Y:S02]  /*0150*/  IMAD R21, R35, 0x9, RZ ;  /* 0x0000000923157824 */ /* 0x000fe400078e02ff */
[----:B--2---:R-:W-:Y:S02]  /*0160*/  IMAD R0, R38, c[0x0][0x190], RZ ;  /* 0x0000640026007a24 */ /* 0x004fe400078e02ff */
[----:B------:R-:W-:-:S02]  /*0170*/  IMAD R3, R162, c[0x0][0x194], RZ ;  /* 0x00006500a2037a24 */ /* 0x000fc400078e02ff */
[C---:B------:R-:W-:Y:S02]  /*0180*/  IMAD.SHL.U32 R2, R0.reuse, 0x2, RZ ;  /* 0x0000000200027824 */ /* 0x040fe400078e00ff */
[----:B------:R-:W-:Y:S01]  /*0190*/  IMAD.HI R0, R0, 0x2, RZ ;  /* 0x0000000200007827 */ /* 0x000fe200078e02ff */
[----:B------:R-:W-:-:S03]  /*01a0*/  SHF.L.U32 R5, R3, 0x1, RZ ;  /* 0x0000000103057819 */ /* 0x000fc600000006ff */
[----:B------:R-:W-:Y:S01]  /*01b0*/  IMAD.HI R3, R3, 0x2, RZ ;  /* 0x0000000203037827 */ /* 0x000fe200078e02ff */
[----:B------:R-:W-:-:S03]  /*01c0*/  IADD3 R2, P0, P1, R5, c[0x0][0x160], R2 ;  /* 0x0000580005027a10 */ /* 0x000fc6000791e002 */
[----:B------:R-:W-:Y:S01]  /*01d0*/  IMAD R5, R35, 0x12, RZ ;  /* 0x0000001223057824 */ /* 0x000fe200078e02ff */
[----:B------:R-:W-:Y:S01]  /*01e0*/  IADD3.X R3, R3, c[0x0][0x164], R0, P0, P1 ;  /* 0x0000590003037a10 */ /* 0x000fe200007e2400 */
[C---:B------:R-:W-:Y:S01]  /*01f0*/  IMAD R43, R35.reuse, 0x1a, RZ ;  /* 0x0000001a232b7824 */ /* 0x040fe200078e02ff */
[CC--:B------:R-:W-:Y:S01]  /*0200*/  LEA R6, P4, R35.reuse, R2.reuse, 0x2 ;  /* 0x0000000223067211 */ /* 0x0c0fe200078810ff */
[----:B------:R-:W-:Y:S01]  /*0210*/  IMAD R45, R35, 0x1c, RZ ;  /* 0x0000001c232d7824 */ /* 0x000fe200078e02ff */
[-C--:B------:R-:W-:Y:S01]  /*0220*/  IADD3 R8, P5, R15, R2.reuse, RZ ;  /* 0x000000020f087210 */ /* 0x080fe20007fbe0ff */
[C---:B------:R-:W-:Y:S01]  /*0230*/  IMAD R25, R35.reuse, 0xb, RZ ;  /* 0x0000000b23197824 */ /* 0x040fe200078e02ff */
[CC--:B------:R-:W-:Y:S01]  /*0240*/  LEA R10, P6, R35.reuse, R2.reuse, 0x3 ;  /* 0x00000002230a7211 */ /* 0x0c0fe200078c18ff */
[----:B------:R-:W-:Y:S01]  /*0250*/  IMAD R47, R35, 0x1e, RZ ;  /* 0x0000001e232f7824 */ /* 0x000fe200078e02ff */
[-C--:B------:R-:W-:Y:S01]  /*0260*/  IADD3 R4, P3, R7, R2.reuse, RZ ;  /* 0x0000000207047210 */ /* 0x080fe20007f7e0ff */
[----:B------:R-:W-:Y:S01]  /*0270*/  IMAD R29, R35, 0xd, RZ ;  /* 0x0000000d231d7824 */ /* 0x000fe200078e02ff */
[----:B------:R-:W-:Y:S01]  /*0280*/  LEA.HI.X.SX32 R7, R7, R3, 0x1, P4 ;  /* 0x0000000307077211 */ /* 0x000fe200020f0eff */
[----:B------:R-:W-:Y:S01]  /*0290*/  IMAD R33, R35, 0xf, RZ ;  /* 0x0000000f23217824 */ /* 0x000fe200078e02ff */
[----:B------:R-:W-:-:S02]  /*02a0*/  IADD3 R12, P4, R23, R2, RZ ;  /* 0x00000002170c7210 */ /* 0x000fc40007f9e0ff */
[-C--:B------:R-:W-:Y:S01]  /*02b0*/  LEA.HI.X.SX32 R9, R9, R3.reuse, 0x1, P5 ;  /* 0x0000000309097211 */ /* 0x080fe200028f0eff */
[----:B------:R0:W2:Y:S01]  /*02c0*/  LDG.E.U16 R6, [R6.64] ;  /* 0x0000000606067981 */ /* 0x0000a2000c1e1500 */
[-C--:B------:R-:W-:Y:S02]  /*02d0*/  LEA R18, P2, R35, R2.reuse, 0x4 ;  /* 0x0000000223127211 */ /* 0x080fe400078420ff */
[-C--:B------:R-:W-:Y:S01]  /*02e0*/  IADD3 R14, P5, R27, R2.reuse, RZ ;  /* 0x000000021b0e7210 */ /* 0x080fe20007fbe0ff */
[----:B------:R1:W3:Y:S01]  /*02f0*/  LDG.E.U16 R8, [R8.64] ;  /* 0x0000000608087981 */ /* 0x0002e2000c1e1500 */
[----:B------:R-:W-:Y:S02]  /*0300*/  LEA.HI.X.SX32 R11, R11, R3, 0x1, P6 ;  /* 0x000000030b0b7211 */ /* 0x000fe400030f0eff */
[-C--:B------:R-:W-:Y:S02]  /*0310*/  IADD3 R20, P0, R5, R2.reuse, RZ ;  /* 0x0000000205147210 */ /* 0x080fe40007f1e0ff */
[-C--:B------:R-:W-:Y:S01]  /*0320*/  IADD3 R16, P6, R31, R2.reuse, RZ ;  /* 0x000000021f107210 */ /* 0x080fe20007fde0ff */
[----:B------:R4:W5:Y:S01]  /*0330*/  LDG.E.U16 R10, [R10.64] ;  /* 0x000000060a0a7981 */ /* 0x000962000c1e1500 */
[----:B------:R-:W-:-:S02]  /*0340*/  IADD3 R22, P1, R37, R2, RZ ;  /* 0x0000000225167210 */ /* 0x000fc40007f3e0ff */
[-C--:B------:R-:W-:Y:S02]  /*0350*/  LEA.HI.X.SX32 R5, R35, R3.reuse, 0x1, P3 ;  /* 0x0000000323057211 */ /* 0x080fe400018f0eff */
[-C--:B------:R-:W-:Y:S02]  /*0360*/  IADD3 R24, P3, R39, R2.reuse, RZ ;  /* 0x0000000227187210 */ /* 0x080fe40007f7e0ff */
[-C--:B------:R-:W-:Y:S01]  /*0370*/  LEA.HI.X.SX32 R13, R13, R3.reuse, 0x1, P4 ;  /* 0x000000030d0d7211 */ /* 0x080fe200020f0eff */
[----:B------:R0:W2:Y:S01]  /*0380*/  LDG.E.U16 R4, [R4.64] ;  /* 0x0000000604047981 */ /* 0x0000a2000c1e1500 */
[----:B------:R-:W-:Y:S02]  /*0390*/  IADD3 R26, P4, R41, R2, RZ ;  /* 0x00000002291a7210 */ /* 0x000fe40007f9e0ff */
[-C--:B------:R-:W-:Y:S01]  /*03a0*/  LEA.HI.X.SX32 R15, R15, R3.reuse, 0x1, P5 ;  /* 0x000000030f0f7211 */ /* 0x080fe200028f0eff */
[----:B------:R0:W2:Y:S01]  /*03b0*/  LDG.E.U16 R12, [R12.64] ;  /* 0x000000060c0c7981 */ /* 0x0000a2000c1e1500 */
[----:B------:R-:W-:-:S02]  /*03c0*/  LEA.HI.X.SX32 R19, R19, R3, 0x1, P2 ;  /* 0x0000000313137211 */ /* 0x000fc400010f0eff */
[-C--:B------:R-:W-:Y:S01]  /*03d0*/  IADD3 R28, P5, R43, R2.reuse, RZ ;  /* 0x000000022b1c7210 */ /* 0x080fe20007fbe0ff */
[----:B------:R0:W2:Y:S01]  /*03e0*/  LDG.E.U16 R35, [R14.64] ;  /* 0x000000060e237981 */ /* 0x0000a2000c1e1500 */
[-C--:B------:R-:W-:Y:S02]  /*03f0*/  LEA.HI.X.SX32 R17, R17, R3.reuse, 0x1, P6 ;  /* 0x0000000311117211 */ /* 0x080fe400030f0eff */
[-C--:B------:R-:W-:Y:S01]  /*0400*/  LEA.HI.X.SX32 R21, R21, R3.reuse, 0x1, P0 ;  /* 0x0000000315157211 */ /* 0x080fe200000f0eff */
[----:B------:R-:W2:Y:S01]  /*0410*/  LDG.E.U16 R18, [R18.64] ;  /* 0x0000000612127981 */ /* 0x000ea2000c1e1500 */
[-C--:B------:R-:W-:Y:S02]  /*0420*/  IADD3 R30, P6, R45, R2.reuse, RZ ;  /* 0x000000022d1e7210 */ /* 0x080fe40007fde0ff */
[----:B------:R-:W-:Y:S01]  /*0430*/  LEA.HI.X.SX32 R23, R23, R3, 0x1, P1 ;  /* 0x0000000317177211 */ /* 0x000fe200008f0eff */
[----:B------:R-:W3:Y:S01]  /*0440*/  LDG.E.U16 R20, [R20.64] ;  /* 0x0000000614147981 */ /* 0x000ee2000c1e1500 */
[----:B------:R-:W-:-:S02]  /*0450*/  IADD3 R32, P2, R47, R2, RZ ;  /* 0x000000022f207210 */ /* 0x000fc40007f5e0ff */
[-C--:B------:R-:W-:Y:S01]  /*0460*/  LEA.HI.X.SX32 R25, R25, R3.reuse, 0x1, P3 ;  /* 0x0000000319197211 */ /* 0x080fe200018f0eff */
[----:B------:R0:W3:Y:S01]  /*0470*/  LDG.E.U16 R2, [R2.64] ;  /* 0x0000000602027981 */ /* 0x0000e2000c1e1500 */
[-C--:B------:R-:W-:Y:S02]  /*0480*/  LEA.HI.X.SX32 R27, R27, R3.reuse, 0x1, P4 ;  /* 0x000000031b1b7211 */ /* 0x080fe400020f0eff */
[-C--:B------:R-:W-:Y:S01]  /*0490*/  LEA.HI.X.SX32 R29, R29, R3.reuse, 0x1, P5 ;  /* 0x000000031d1d7211 */ /* 0x080fe200028f0eff */
[----:B------:R-:W5:Y:S01]  /*04a0*/  LDG.E.U16 R22, [R22.64] ;  /* 0x0000000616167981 */ /* 0x000f62000c1e1500 */
[-C--:B------:R-:W-:Y:S02]  /*04b0*/  LEA.HI.X.SX32 R31, R31, R3.reuse, 0x1, P6 ;  /* 0x000000031f1f7211 */ /* 0x080fe400030f0eff */
[----:B------:R-:W-:Y:S01]  /*04c0*/  LEA.HI.X.SX32 R33, R33, R3, 0x1, P2 ;  /* 0x0000000321217211 */ /* 0x000fe200010f0eff */
[----:B------:R-:W5:Y:S04]  /*04d0*/  LDG.E.U16 R24, [R24.64] ;  /* 0x0000000618187981 */ /* 0x000f68000c1e1500 */
[----:B------:R-:W5:Y:S04]  /*04e0*/  LDG.E.U16 R26, [R26.64] ;  /* 0x000000061a1a7981 */ /* 0x000f68000c1e1500 */
[----:B------:R-:W5:Y:S04]  /*04f0*/  LDG.E.U16 R28, [R28.64] ;  /* 0x000000061c1c7981 */ /* 0x000f68000c1e1500 */
[----:B------:R-:W5:Y:S04]  /*0500*/  LDG.E.U16 R30, [R30.64] ;  /* 0x000000061e1e7981 */ /* 0x000f68000c1e1500 */
[----:B------:R-:W5:Y:S04]  /*0510*/  LDG.E.U16 R32, [R32.64] ;  /* 0x0000000620207981 */ /* 0x000f68000c1e1500 */
[----:B------:R1:W5:Y:S01]  /*0520*/  LDG.E.U16 R17, [R16.64] ;  /* 0x0000000610117981 */ /* 0x000362000c1e1500 */
[----:B------:R-:W-:-:S05]  /*0530*/  LOP3.LUT R0, R36, 0x7f, RZ, 0xc0, !PT ;  /* 0x0000007f24007812 */ /* 0x000fca00078ec0ff */
[----:B0-----:R-:W-:-:S05]  /*0540*/  IMAD.SHL.U32 R3, R0, 0x2, RZ ;  /* 0x0000000200037824 */ /* 0x001fca00078e00ff */
[C---:B------:R-:W-:Y:S02]  /*0550*/  LOP3.LUT R5, R3.reuse, 0x10, RZ, 0x3c, !PT ;  /* 0x0000001003057812 */ /* 0x040fe400078e3cff */
[C---:B------:R-:W-:Y:S02]  /*0560*/  LOP3.LUT R7, R3.reuse, 0x20, RZ, 0x3c, !PT ;  /* 0x0000002003077812 */ /* 0x040fe400078e3cff */
[C---:B-1----:R-:W-:Y:S02]  /*0570*/  LOP3.LUT R9, R3.reuse, 0x30, RZ, 0x3c, !PT ;  /* 0x0000003003097812 */ /* 0x042fe400078e3cff */
[C---:B----4-:R-:W-:Y:S02]  /*0580*/  LOP3.LUT R11, R3.reuse, 0x40, RZ, 0x3c, !PT ;  /* 0x00000040030b7812 */ /* 0x050fe400078e3cff */
[C---:B------:R-:W-:Y:S02]  /*0590*/  LOP3.LUT R13, R3.reuse, 0x50, RZ, 0x3c, !PT ;  /* 0x00000050030d7812 */ /* 0x040fe400078e3cff */
[----:B------:R-:W-:-:S02]  /*05a0*/  LOP3.LUT R0, R3, 0x60, RZ, 0x3c, !PT ;  /* 0x0000006003007812 */ /* 0x000fc400078e3cff */
[----:B------:R-:W-:-:S04]  /*05b0*/  IADD3 R40, R34, 0x80, RZ ;  /* 0x0000008022287810 */ /* 0x000fc80007ffe0ff */
[----:B------:R-:W-:Y:S01]  /*05c0*/  ISETP.GE.AND P0, PT, R40, 0x1, PT ;  /* 0x000000012800780c */ /* 0x000fe20003f06270 */
[----:B------:R-:W-:Y:S01]  /*05d0*/  IMAD.MOV.U32 R15, RZ, RZ, 0x3f800000 ;  /* 0x3f800000ff0f7424 */ /* 0x000fe200078e00ff */
[----:B------:R-:W-:Y:S01]  /*05e0*/  MOV R16, 0x3f800000 ;  /* 0x3f80000000107802 */ /* 0x000fe20000000f00 */
[----:B------:R-:W-:Y:S01]  /*05f0*/  CS2R R64, SRZ ;  /* 0x0000000000407805 */ /* 0x000fe2000001ff00 */
[----:B------:R-:W-:Y:S01]  /*0600*/  MOV R14, 0x3f800000 ;  /* 0x3f800000000e7802 */ /* 0x000fe20000000f00 */
[----:B------:R-:W-:Y:S01]  /*0610*/  CS2R R66, SRZ ;  /* 0x0000000000427805 */ /* 0x000fe2000001ff00 */
[----:B------:R-:W-:Y:S01]  /*0620*/  CS2R R52, SRZ ;  /* 0x0000000000347805 */ /* 0x000fe2000001ff00 */
[----:B------:R-:W-:Y:S01]  /*0630*/  CS2R R54, SRZ ;  /* 0x0000000000367805 */ /* 0x000fe2000001ff00 */
[----:B------:R-:W-:Y:S01]  /*0640*/  CS2R R56, SRZ ;  /* 0x0000000000387805 */ /* 0x000fe2000001ff00 */
[----:B------:R-:W-:Y:S01]  /*0650*/  CS2R R58, SRZ ;  /* 0x00000000003a7805 */ /* 0x000fe2000001ff00 */
[----:B------:R-:W-:Y:S01]  /*0660*/  CS2R R80, SRZ ;  /* 0x0000000000507805 */ /* 0x000fe2000001ff00 */
[----:B------:R-:W-:Y:S01]  /*0670*/  CS2R R82, SRZ ;  /* 0x0000000000527805 */ /* 0x000fe2000001ff00 */
[----:B--2---:R-:W-:Y:S04]  /*0680*/  STS.U16 [R3+0x800], R18 ;  /* 0x0008001203007388 */ /* 0x004fe80000000400 */
[----:B---3--:R0:W-:Y:S04]  /*0690*/  STS.U16 [R3], R2 ;  /* 0x0000000203007388 */ /* 0x0081e80000000400 */
[----:B------:R-:W-:Y:S04]  /*06a0*/  STS.U16 [R5+0x100], R4 ;  /* 0x0001000405007388 */ /* 0x000fe80000000400 */
[----:B------:R1:W-:Y:S01]  /*06b0*/  STS.U16 [R5+0x900], R20 ;  /* 0x0009001405007388 */ /* 0x0003e20000000400 */
[----:B0-----:R-:W-:-:S03]  /*06c0*/  LOP3.LUT R3, R3, 0x70, RZ, 0x3c, !PT ;  /* 0x0000007003037812 */ /* 0x001fc600078e3cff */
[----:B------:R-:W-:Y:S04]  /*06d0*/  STS.U16 [R7+0x200], R6 ;  /* 0x0002000607007388 */ /* 0x000fe80000000400 */
[----:B-----5:R-:W-:Y:S04]  /*06e0*/  STS.U16 [R7+0xa00], R22 ;  /* 0x000a001607007388 */ /* 0x020fe80000000400 */
[----:B------:R-:W-:Y:S04]  /*06f0*/  STS.U16 [R9+0x300], R8 ;  /* 0x0003000809007388 */ /* 0x000fe80000000400 */
[----:B------:R0:W-:Y:S04]  /*0700*/  STS.U16 [R9+0xb00], R24 ;  /* 0x000b001809007388 */ /* 0x0001e80000000400 */
[----:B------:R-:W-:Y:S04]  /*0710*/  STS.U16 [R11+0x400], R10 ;  /* 0x0004000a0b007388 */ /* 0x000fe80000000400 */
[----:B------:R-:W-:Y:S04]  /*0720*/  STS.U16 [R11+0xc00], R26 ;  /* 0x000c001a0b007388 */ /* 0x000fe80000000400 */
[----:B------:R-:W-:Y:S04]  /*0730*/  STS.U16 [R13+0x500], R12 ;  /* 0x0005000c0d007388 */ /* 0x000fe80000000400 */
[----:B------:R-:W-:Y:S04]  /*0740*/  STS.U16 [R13+0xd00], R28 ;  /* 0x000d001c0d007388 */ /* 0x000fe80000000400 */
[----:B------:R-:W-:Y:S04]  /*0750*/  STS.U16 [R0+0x600], R35 ;  /* 0x0006002300007388 */ /* 0x000fe80000000400 */
[----:B------:R2:W-:Y:S04]  /*0760*/  STS.U16 [R0+0xe00], R30 ;  /* 0x000e001e00007388 */ /* 0x0005e80000000400 */
[----:B------:R-:W-:Y:S01]  /*0770*/  STS.U16 [R3+0xf00], R32 ;  /* 0x000f002003007388 */ /* 0x000fe20000000400 */
[----:B-1----:R-:W-:Y:S01]  /*0780*/  IMAD.MOV.U32 R5, RZ, RZ, -0x800000 ;  /* 0xff800000ff057424 */ /* 0x002fe200078e00ff */
[----:B0-----:R-:W-:-:S02]  /*0790*/  MOV R9, 0xff800000 ;  /* 0xff80000000097802 */ /* 0x001fc40000000f00 */
[C---:B--2---:R-:W-:Y:S01]  /*07a0*/  LOP3.LUT R0, R36.reuse, 0x3, RZ, 0xc0, !PT ;  /* 0x0000000324007812 */ /* 0x044fe200078ec0ff */
[----:B------:R0:W-:Y:S01]  /*07b0*/  STS.U16 [R3+0x700], R17 ;  /* 0x0007001103007388 */ /* 0x0001e20000000400 */
[----:B------:R-:W-:Y:S01]  /*07c0*/  IMAD.MOV.U32 R8, RZ, RZ, -0x800000 ;  /* 0xff800000ff087424 */ /* 0x000fe200078e00ff */
[C---:B------:R-:W-:Y:S01]  /*07d0*/  LOP3.LUT R4, R36.reuse, 0x60, RZ, 0xc0, !PT ;  /* 0x0000006024047812 */ /* 0x040fe200078ec0ff */
[----:B------:R-:W-:Y:S01]  /*07e0*/  IMAD.MOV.U32 R10, RZ, RZ, -0x800000 ;  /* 0xff800000ff0a7424 */ /* 0x000fe200078e00ff */
[C---:B------:R-:W-:Y:S01]  /*07f0*/  LOP3.LUT R2, R36.reuse, 0xf, RZ, 0xc0, !PT ;  /* 0x0000000f24027812 */ /* 0x040fe200078ec0ff */
[----:B------:R-:W-:Y:S02]  /*0800*/  IMAD.MOV.U32 R13, RZ, RZ, 0x3f800000 ;  /* 0x3f800000ff0d7424 */ /* 0x000fe400078e00ff */
[----:B------:R-:W-:Y:S01]  /*0810*/  IMAD.SHL.U32 R20, R36, 0x2, RZ ;  /* 0x0000000224147824 */ /* 0x000fe200078e00ff */
[----:B0-----:R-:W-:Y:S01]  /*0820*/  SHF.L.U32 R17, R0, 0x5, RZ ;  /* 0x0000000500117819 */ /* 0x001fe200000006ff */
[----:B------:R-:W-:Y:S05]  /*0830*/  @!P0 BRA `(.L_x_0) ;  /* 0x00003a1000008947 */ /* 0x000fea0003800000 */
[----:B------:R-:W-:Y:S01]  /*0840*/  IMAD R0, R38, c[0x0][0x1a0], RZ ;  /* 0x0000680026007a24 */ /* 0x000fe200078e02ff */
[----:B------:R-:W-:Y:S01]  /*0850*/  SHF.R.U32.HI R11, RZ, 0x1, R4 ;  /* 0x00000001ff0b7819 */ /* 0x000fe20000011604 */
[----:B------:R-:W-:Y:S01]  /*0860*/  IMAD R5, R2, c[0x0][0x1a8], RZ ;  /* 0x00006a0002057a24 */ /* 0x000fe200078e02ff */
[----:B------:R-:W-:Y:S01]  /*0870*/  SHF.R.U32.HI R8, RZ, 0x2, R36 ;  /* 0x00000002ff087819 */ /* 0x000fe20000011624 */
[----:B------:R-:W-:Y:S01]  /*0880*/  IMAD.SHL.U32 R2, R0, 0x2, RZ ;  /* 0x0000000200027824 */ /* 0x000fe200078e00ff */
[----:B------:R-:W-:Y:S01]  /*0890*/  LOP3.LUT R19, R36, 0x7, RZ, 0xc0, !PT ;  /* 0x0000000724137812 */ /* 0x000fe200078ec0ff */
[----:B------:R-:W-:Y:S01]  /*08a0*/  IMAD.SHL.U32 R3, R5, 0x2, RZ ;  /* 0x0000000205037824 */ /* 0x000fe200078e00ff */
[----:B------:R-:W-:Y:S01]  /*08b0*/  SGXT.U32 R8, R8, 0x3 ;  /* 0x000000030808781a */ /* 0x000fe20000000000 */
[----:B------:R-:W-:Y:S01]  /*08c0*/  IMAD.HI R4, R0, 0x2, RZ ;  /* 0x0000000200047827 */ /* 0x000fe200078e02ff */
[C---:B------:R-:W-:Y:S01]  /*08d0*/  LOP3.LUT P0, RZ, R36.reuse, 0x40, RZ, 0xc0, !PT ;  /* 0x0000004024ff7812 */ /* 0x040fe2000780c0ff */
[----:B------:R-:W-:Y:S01]  /*08e0*/  CS2R R64, SRZ ;  /* 0x0000000000407805 */ /* 0x000fe2000001ff00 */
[----:B------:R-:W-:Y:S01]  /*08f0*/  IADD3 R26, P1, P2, R3, c[0x0][0x168], R2 ;  /* 0x00005a00031a7a10 */ /* 0x000fe20007a3e002 */
[----:B------:R-:W-:Y:S01]  /*0900*/  IMAD.HI R5, R5, 0x2, RZ ;  /* 0x0000000205057827 */ /* 0x000fe200078e02ff */
[----:B------:R-:W-:Y:S01]  /*0910*/  LOP3.LUT R2, R36, 0x3f, RZ, 0xc0, !PT ;  /* 0x0000003f24027812 */ /* 0x000fe200078ec0ff */
[----:B------:R-:W-:Y:S01]  /*0920*/  CS2R R66, SRZ ;  /* 0x0000000000427805 */ /* 0x000fe2000001ff00 */
[----:B------:R-:W-:Y:S01]  /*0930*/  LOP3.LUT R0, R34, R11, R8, 0xfe, !PT ;  /* 0x0000000b22007212 */ /* 0x000fe200078efe08 */
[----:B------:R-:W-:Y:S01]  /*0940*/  IMAD R3, R38, c[0x0][0x1b0], RZ ;  /* 0x00006c0026037a24 */ /* 0x000fe200078e02ff */
[----:B------:R-:W-:Y:S01]  /*0950*/  IADD3.X R16, R5, c[0x0][0x16c], R4, P1, P2 ;  /* 0x00005b0005107a10 */ /* 0x000fe20000fe4404 */
[----:B------:R-:W-:Y:S01]  /*0960*/  IMAD R7, R2, c[0x0][0x1b4], RZ ;  /* 0x00006d0002077a24 */ /* 0x000fe200078e02ff */
[--C-:B------:R-:W-:Y:S01]  /*0970*/  SHF.R.U32.HI R5, RZ, 0x4, R36.reuse ;  /* 0x00000004ff057819 */ /* 0x100fe20000011624 */
[----:B------:R-:W-:Y:S01]  /*0980*/  IMAD.SHL.U32 R6, R3, 0x2, RZ ;  /* 0x0000000203067824 */ /* 0x000fe200078e00ff */
[----:B------:R-:W-:Y:S01]  /*0990*/  SEL R13, RZ, 0x90, !P0 ;  /* 0x00000090ff0d7807 */ /* 0x000fe20004000000 */
[----:B------:R-:W-:Y:S01]  /*09a0*/  IMAD.SHL.U32 R9, R7, 0x2, RZ ;  /* 0x0000000207097824 */ /* 0x000fe200078e00ff */
[----:B------:R-:W-:Y:S01]  /*09b0*/  SGXT.U32 R5, R5, 0x3 ;  /* 0x000000030505781a */ /* 0x000fe20000000000 */
[----:B------:R-:W-:Y:S01]  /*09c0*/  IMAD.SHL.U32 R8, R19, 0x10, RZ ;  /* 0x0000001013087824 */ /* 0x000fe200078e00ff */
[----:B------:R-:W-:Y:S01]  /*09d0*/  SHF.R.U32.HI R4, RZ, 0x6, R36 ;  /* 0x00000006ff047819 */ /* 0x000fe20000011624 */
[----:B------:R-:W-:Y:S01]  /*09e0*/  IMAD.HI R3, R3, 0x2, RZ ;  /* 0x0000000203037827 */ /* 0x000fe200078e02ff */
[----:B------:R-:W-:Y:S01]  /*09f0*/  IADD3 R40, P0, P1, R9, c[0x0][0x170], R6 ;  /* 0x00005c0009287a10 */ /* 0x000fe2000791e006 */
[----:B------:R-:W-:Y:S01]  /*0a00*/  CS2R R52, SRZ ;  /* 0x0000000000347805 */ /* 0x000fe2000001ff00 */
[--C-:B------:R-:W-:Y:S01]  /*0a10*/  SHF.R.S32.HI R9, RZ, 0x2, R36.reuse ;  /* 0x00000002ff097819 */ /* 0x100fe20000011424 */
[----:B------:R-:W-:Y:S01]  /*0a20*/  IMAD.HI R6, R7, 0x2, RZ ;  /* 0x0000000207067827 */ /* 0x000fe200078e02ff */
[----:B------:R-:W-:Y:S01]  /*0a30*/  LOP3.LUT R12, R36, 0x10, RZ, 0xc0, !PT ;  /* 0x00000010240c7812 */ /* 0x000fe200078ec0ff */
[----:B------:R-:W-:Y:S01]  /*0a40*/  CS2R R54, SRZ ;  /* 0x0000000000367805 */ /* 0x000fe2000001ff00 */
[----:B------:R-:W-:Y:S01]  /*0a50*/  LOP3.LUT R8, R8, 0x60, R36, 0x78, !PT ;  /* 0x0000006008087812 */ /* 0x000fe200078e7824 */
[----:B------:R-:W-:Y:S01]  /*0a60*/  IMAD R5, R5, c[0x0][0x1a4], RZ ;  /* 0x0000690005057a24 */ /* 0x000fe200078e02ff */
[----:B------:R-:W-:Y:S01]  /*0a70*/  MOV R18, c[0x0][0x1a4] ;  /* 0x0000690000127a02 */ /* 0x000fe20000000f00 */
[----:B------:R-:W-:Y:S01]  /*0a80*/  IMAD.MOV.U32 R21, RZ, RZ, -0x800000 ;  /* 0xff800000ff157424 */ /* 0x000fe200078e00ff */
[----:B------:R-:W-:Y:S01]  /*0a90*/  SGXT R7, R9, 0x1 ;  /* 0x000000010907781a */ /* 0x000fe20000000200 */
[----:B------:R-:W-:Y:S01]  /*0aa0*/  IMAD R9, R19, 0x2, R12 ;  /* 0x0000000213097824 */ /* 0x000fe200078e020c */
[----:B------:R-:W-:Y:S01]  /*0ab0*/  SGXT.U32 R4, R4, 0x1 ;  /* 0x000000010404781a */ /* 0x000fe20000000000 */
[----:B------:R-:W-:Y:S01]  /*0ac0*/  CS2R R56, SRZ ;  /* 0x0000000000387805 */ /* 0x000fe2000001ff00 */
[----:B------:R-:W-:Y:S01]  /*0ad0*/  LOP3.LUT R8, R8, 0x10, R20, 0x78, !PT ;  /* 0x0000001008087812 */ /* 0x000fe200078e7814 */
[----:B------:R-:W-:Y:S01]  /*0ae0*/  CS2R R58, SRZ ;  /* 0x00000000003a7805 */ /* 0x000fe2000001ff00 */
[----:B------:R-:W-:Y:S01]  /*0af0*/  IADD3.X R15, R6, c[0x0][0x174], R3, P0, P1 ;  /* 0x00005d00060f7a10 */ /* 0x000fe200007e2403 */
[----:B------:R-:W-:Y:S01]  /*0b00*/  IMAD R10, R4, c[0x0][0x1b8], RZ ;  /* 0x00006e00040a7a24 */ /* 0x000fe200078e02ff */
[----:B------:R-:W-:Y:S01]  /*0b10*/  LOP3.LUT R7, R17, 0x90, R7, 0xf8, !PT ;  /* 0x0000009011077812 */ /* 0x000fe200078ef807 */
[----:B------:R-:W-:Y:S01]  /*0b20*/  IMAD.U32 R3, R9, 0x80, R8 ;  /* 0x0000008009037824 */ /* 0x000fe200078e0008 */
[C---:B------:R-:W-:Y:S01]  /*0b30*/  LEA R6, R18.reuse, R5, 0x3 ;  /* 0x0000000512067211 */ /* 0x040fe200078e18ff */
[----:B------:R-:W-:Y:S01]  /*0b40*/  CS2R R80, SRZ ;  /* 0x0000000000507805 */ /* 0x000fe2000001ff00 */
[----:B------:R-:W-:Y:S01]  /*0b50*/  LOP3.LUT R9, R7, 0x10, R20, 0x78, !PT ;  /* 0x0000001007097812 */ /* 0x000fe200078e7814 */
[----:B------:R-:W-:Y:S01]  /*0b60*/  CS2R R82, SRZ ;  /* 0x0000000000527805 */ /* 0x000fe2000001ff00 */
[----:B------:R-:W-:Y:S01]  /*0b70*/  MOV R17, c[0x0][0x1b8] ;  /* 0x00006e0000117a02 */ /* 0x000fe20000000f00 */
[----:B------:R-:W-:Y:S01]  /*0b80*/  IMAD R7, R18, 0x8, R6 ;  /* 0x0000000812077824 */ /* 0x000fe200078e0206 */
[----:B------:R-:W-:Y:S01]  /*0b90*/  LEA R158, P0, R5, R26, 0x1 ;  /* 0x0000001a059e7211 */ /* 0x000fe200078008ff */
[----:B------:R-:W-:Y:S01]  /*0ba0*/  IMAD R4, R12, 0x10, R9 ;  /* 0x000000100c047824 */ /* 0x000fe200078e0209 */
[----:B------:R-:W-:Y:S01]  /*0bb0*/  LEA R11, R17, R10, 0x1 ;  /* 0x0000000a110b7211 */ /* 0x000fe200078e08ff */
[----:B------:R-:W-:Y:S01]  /*0bc0*/  IMAD R8, R18, 0x8, R7 ;  /* 0x0000000812087824 */ /* 0x000fe200078e0207 */
[----:B------:R-:W-:Y:S01]  /*0bd0*/  SHF.L.U32 R2, R2, 0x1, RZ ;  /* 0x0000000102027819 */ /* 0x000fe200000006ff */
[----:B------:R-:W-:Y:S01]  /*0be0*/  UMOV UR4, URZ ;  /* 0x0000003f00047c82 */ /* 0x000fe20008000000 */
[----:B------:R-:W-:Y:S01]  /*0bf0*/  LEA.HI.X.SX32 R159, R5, R16, 0x1, P0 ;  /* 0x00000010059f7211 */ /* 0x000fe200000f0eff */
[----:B------:R-:W-:Y:S01]  /*0c00*/  IMAD R5, R18, 0x8, R8 ;  /* 0x0000000812057824 */ /* 0x000fe200078e0208 */
[C---:B------:R-:W-:Y:S01]  /*0c10*/  LEA R156, P1, R6.reuse, R26, 0x1 ;  /* 0x0000001a069c7211 */ /* 0x040fe200078208ff */
[----:B------:R-:W-:Y:S01]  /*0c20*/  IMAD R12, R17, 0x2, R11 ;  /* 0x00000002110c7824 */ /* 0x000fe200078e020b */
[----:B------:R-:W-:Y:S01]  /*0c30*/  LOP3.LUT R2, R13, R2, RZ, 0x3c, !PT ;  /* 0x000000020d027212 */ /* 0x000fe200078e3cff */
[----:B------:R-:W-:Y:S01]  /*0c40*/  UMOV UR5, URZ ;  /* 0x0000003f00057c82 */ /* 0x000fe20008000000 */
[----:B------:R-:W-:Y:S01]  /*0c50*/  LEA.HI.X.SX32 R157, R6, R16, 0x1, P1 ;  /* 0x00000010069d7211 */ /* 0x000fe200008f0eff */
[----:B------:R-:W-:Y:S01]  /*0c60*/  IMAD R13, R17, 0x2, R12 ;  /* 0x00000002110d7824 */ /* 0x000fe200078e020c */
[----:B------:R-:W-:-:S02]  /*0c70*/  LEA R154, P1, R7, R26, 0x1 ;  /* 0x0000001a079a7211 */ /* 0x000fc400078208ff */
[----:B------:R-:W-:Y:S02]  /*0c80*/  LEA R6, R18, R5, 0x3 ;  /* 0x0000000512067211 */ /* 0x000fe400078e18ff */
[----:B------:R-:W-:Y:S02]  /*0c90*/  LEA.HI.X.SX32 R155, R7, R16, 0x1, P1 ;  /* 0x00000010079b7211 */ /* 0x000fe400008f0eff */
[-C--:B------:R-:W-:Y:S01]  /*0ca0*/  LEA R152, P2, R8, R26.reuse, 0x1 ;  /* 0x0000001a08987211 */ /* 0x080fe200078408ff */
[C---:B------:R-:W-:Y:S01]  /*0cb0*/  IMAD R9, R18.reuse, 0x8, R6 ;  /* 0x0000000812097824 */ /* 0x040fe200078e0206 */
[----:B------:R-:W-:Y:S02]  /*0cc0*/  LEA R14, R17, R13, 0x1 ;  /* 0x0000000d110e7211 */ /* 0x000fe400078e08ff */
[C---:B------:R-:W-:Y:S01]  /*0cd0*/  LEA R150, P1, R5.reuse, R26, 0x1 ;  /* 0x0000001a05967211 */ /* 0x040fe200078208ff */
[----:B------:R-:W-:Y:S01]  /*0ce0*/  IMAD R7, R18, 0x8, R9 ;  /* 0x0000000812077824 */ /* 0x000fe200078e0209 */
[-C--:B------:R-:W-:Y:S01]  /*0cf0*/  LEA.HI.X.SX32 R153, R8, R16.reuse, 0x1, P2 ;  /* 0x0000001008997211 */ /* 0x080fe200010f0eff */
[----:B------:R-:W-:Y:S01]  /*0d00*/  IMAD.MOV.U32 R18, RZ, RZ, -0x800000 ;  /* 0xff800000ff127424 */ /* 0x000fe200078e00ff */
[----:B------:R-:W-:Y:S01]  /*0d10*/  LEA.HI.X.SX32 R151, R5, R16, 0x1, P1 ;  /* 0x0000001005977211 */ /* 0x000fe200008f0eff */
[----:B------:R-:W-:Y:S01]  /*0d20*/  IMAD R5, R17, 0x2, R14 ;  /* 0x0000000211057824 */ /* 0x000fe200078e020e */
[----:B------:R-:W-:-:S02]  /*0d30*/  LEA R144, P2, R6, R26, 0x1 ;  /* 0x0000001a06907211 */ /* 0x000fc400078408ff */
[----:B------:R-:W-:Y:S02]  /*0d40*/  LEA R22, P0, R10, R40, 0x1 ;  /* 0x000000280a167211 */ /* 0x000fe400078008ff */
[----:B------:R-:W-:Y:S02]  /*0d50*/  LEA R24, P3, R9, R26, 0x1 ;  /* 0x0000001a09187211 */ /* 0x000fe400078608ff */
[----:B------:R-:W-:Y:S02]  /*0d60*/  LEA.HI.X.SX32 R145, R6, R16, 0x1, P2 ;  /* 0x0000001006917211 */ /* 0x000fe400010f0eff */
[----:B------:R-:W-:Y:S02]  /*0d70*/  LEA R26, P4, R7, R26, 0x1 ;  /* 0x0000001a071a7211 */ /* 0x000fe400078808ff */
[----:B------:R-:W-:Y:S02]  /*0d80*/  LEA R6, R17, R5, 0x1 ;  /* 0x0000000511067211 */ /* 0x000fe400078e08ff */
[----:B------:R-:W-:-:S02]  /*0d90*/  LEA R28, P1, R11, R40, 0x1 ;  /* 0x000000280b1c7211 */ /* 0x000fc400078208ff */
[-C--:B------:R-:W-:Y:S02]  /*0da0*/  LEA.HI.X.SX32 R23, R10, R15.reuse, 0x1, P0 ;  /* 0x0000000f0a177211 */ /* 0x080fe400000f0eff */
[----:B------:R-:W-:Y:S01]  /*0db0*/  LEA.HI.X.SX32 R27, R7, R16, 0x1, P4 ;  /* 0x00000010071b7211 */ /* 0x000fe200020f0eff */
[----:B------:R-:W-:Y:S01]  /*0dc0*/  IMAD R7, R17, 0x2, R6 ;  /* 0x0000000211077824 */ /* 0x000fe200078e0206 */
[CC--:B------:R-:W-:Y:S01]  /*0dd0*/  LEA R30, P0, R12.reuse, R40.reuse, 0x1 ;  /* 0x000000280c1e7211 */ /* 0x0c0fe200078008ff */
[----:B------:R-:W-:Y:S01]  /*0de0*/  IMAD.MOV.U32 R17, RZ, RZ, -0x800000 ;  /* 0xff800000ff117424 */ /* 0x000fe200078e00ff */
[----:B------:R-:W-:Y:S02]  /*0df0*/  LEA R32, P2, R13, R40, 0x1 ;  /* 0x000000280d207211 */ /* 0x000fe400078408ff */
[-C--:B------:R-:W-:Y:S01]  /*0e00*/  LEA.HI.X.SX32 R29, R11, R15.reuse, 0x1, P1 ;  /* 0x0000000f0b1d7211 */ /* 0x080fe200008f0eff */
[----:B------:R-:W-:Y:S01]  /*0e10*/  IMAD R11, R19, 0x90, RZ ;  /* 0x00000090130b7824 */ /* 0x000fe200078e02ff */
[----:B------:R-:W-:-:S02]  /*0e20*/  LEA.HI.X.SX32 R31, R12, R15, 0x1, P0 ;  /* 0x0000000f0c1f7211 */ /* 0x000fc400000f0eff */
[----:B------:R-:W-:Y:S02]  /*0e30*/  LEA.HI.X.SX32 R33, R13, R15, 0x1, P2 ;  /* 0x0000000f0d217211 */ /* 0x000fe400010f0eff */
[----:B------:R-:W-:Y:S02]  /*0e40*/  LEA.HI.X.SX32 R25, R9, R16, 0x1, P3 ;  /* 0x0000001009197211 */ /* 0x000fe400018f0eff */
[-C--:B------:R-:W-:Y:S02]  /*0e50*/  LEA R34, P0, R14, R40.reuse, 0x1 ;  /* 0x000000280e227211 */ /* 0x080fe400078008ff */
[-C--:B------:R-:W-:Y:S02]  /*0e60*/  LEA R36, P1, R5, R40.reuse, 0x1 ;  /* 0x0000002805247211 */ /* 0x080fe400078208ff */
[-C--:B------:R-:W-:Y:S02]  /*0e70*/  LEA R38, P2, R6, R40.reuse, 0x1 ;  /* 0x0000002806267211 */ /* 0x080fe400078408ff */
[----:B------:R-:W-:-:S02]  /*0e80*/  LEA R40, P3, R7, R40, 0x1 ;  /* 0x0000002807287211 */ /* 0x000fc400078608ff */
[----:B------:R-:W-:Y:S02]  /*0e90*/  LOP3.LUT R11, R11, 0x30, R20, 0x78, !PT ;  /* 0x000000300b0b7812 */ /* 0x000fe400078e7814 */
[-C--:B------:R-:W-:Y:S01]  /*0ea0*/  LEA.HI.X.SX32 R35, R14, R15.reuse, 0x1, P0 ;  /* 0x0000000f0e237211 */ /* 0x080fe200000f0eff */
[----:B------:R-:W-:Y:S01]  /*0eb0*/  IMAD.MOV.U32 R14, RZ, RZ, 0x3f800000 ;  /* 0x3f800000ff0e7424 */ /* 0x000fe200078e00ff */
[-C--:B------:R-:W-:Y:S02]  /*0ec0*/  LEA.HI.X.SX32 R37, R5, R15.reuse, 0x1, P1 ;  /* 0x0000000f05257211 */ /* 0x080fe400008f0eff */
[-C--:B------:R-:W-:Y:S02]  /*0ed0*/  LEA.HI.X.SX32 R39, R6, R15.reuse, 0x1, P2 ;  /* 0x0000000f06277211 */ /* 0x080fe400010f0eff */
[----:B------:R-:W-:Y:S01]  /*0ee0*/  LEA.HI.X.SX32 R41, R7, R15, 0x1, P3 ;  /* 0x0000000f07297211 */ /* 0x000fe200018f0eff */
[----:B------:R-:W-:Y:S01]  /*0ef0*/  IMAD.MOV.U32 R15, RZ, RZ, 0x3f800000 ;  /* 0x3f800000ff0f7424 */ /* 0x000fe200078e00ff */
[----:B------:R-:W-:Y:S01]  /*0f00*/  MOV R16, 0x3f800000 ;  /* 0x3f80000000107802 */ /* 0x000fe20000000f00 */
[----:B------:R-:W-:Y:S01]  /*0f10*/  CS2R R6, SRZ ;  /* 0x0000000000067805 */ /* 0x000fe2000001ff00 */
[----:B------:R-:W-:-:S02]  /*0f20*/  MOV R13, 0x3f800000 ;  /* 0x3f800000000d7802 */ /* 0x000fc40000000f00 */
[----:B------:R-:W-:Y:S02]  /*0f30*/  MOV R12, 0xff800000 ;  /* 0xff800000000c7802 */ /* 0x000fe40000000f00 */
[C---:B------:R-:W-:Y:S02]  /*0f40*/  LOP3.LUT R160, R0.reuse, 0x48, RZ, 0xfc, !PT ;  /* 0x0000004800a07812 */ /* 0x040fe400078efcff */
[C---:B------:R-:W-:Y:S02]  /*0f50*/  LOP3.LUT R149, R0.reuse, 0x40, RZ, 0xfc, !PT ;  /* 0x0000004000957812 */ /* 0x040fe400078efcff */
[----:B------:R-:W-:Y:S02]  /*0f60*/  LOP3.LUT R161, R0, 0x8, RZ, 0xfc, !PT ;  /* 0x0000000800a17812 */ /* 0x000fe400078efcff */
[C---:B------:R-:W-:Y:S02]  /*0f70*/  LOP3.LUT R5, R2.reuse, 0x20, RZ, 0x3c, !PT ;  /* 0x0000002002057812 */ /* 0x040fe400078e3cff */
[----:B------:R-:W-:-:S02]  /*0f80*/  LOP3.LUT R165, R2, 0x40, RZ, 0x3c, !PT ;  /* 0x0000004002a57812 */ /* 0x000fc400078e3cff */
[----:B------:R-:W-:Y:S02]  /*0f90*/  LOP3.LUT R164, R2, 0x60, RZ, 0x3c, !PT ;  /* 0x0000006002a47812 */ /* 0x000fe400078e3cff */
[----:B------:R-:W-:Y:S02]  /*0fa0*/  LOP3.LUT R163, R11, 0x40, RZ, 0x3c, !PT ;  /* 0x000000400ba37812 */ /* 0x000fe400078e3cff */
.L_x_1:
[----:B------:R-:W-:-:S04]  /*0fb0*/  IMAD.WIDE R8, R7, 0x2, R158 ;  /* 0x0000000207087825 */ /* 0x000fc800078e029e */
[C---:B------:R-:W-:Y:S02]  /*0fc0*/  IMAD.WIDE R42, R7.reuse, 0x2, R156 ;  /* 0x00000002072a7825 */ /* 0x040fe400078e029c */
[----:B------:R-:W2:Y:S02]  /*0fd0*/  LDG.E.U16 R9, [R8.64] ;  /* 0x0000000608097981 */ /* 0x000ea4000c1e1500 */
[C---:B------:R-:W-:Y:S02]  /*0fe0*/  IMAD.WIDE R60, R7.reuse, 0x2, R24 ;  /* 0x00000002073c7825 */ /* 0x040fe400078e0218 */
[----:B------:R-:W3:Y:S02]  /*0ff0*/  LDG.E.U16 R43, [R42.64] ;  /* 0x000000062a2b7981 */ /* 0x000ee4000c1e1500 */
[C---:B------:R-:W-:Y:S02]  /*1000*/  IMAD.WIDE R62, R7.reuse, 0x2, R26 ;  /* 0x00000002073e7825 */ /* 0x040fe400078e021a */
[----:B------:R-:W4:Y:S02]  /*1010*/  LDG.E.U16 R61, [R60.64] ;  /* 0x000000063c3d7981 */ /* 0x000f24000c1e1500 */
[----:B------:R-:W-:-:S02]  /*1020*/  IMAD.WIDE R44, R7, 0x2, R154 ;  /* 0x00000002072c7825 */ /* 0x000fc400078e029a */
[----:B------:R-:W5:Y:S02]  /*1030*/  LDG.E.U16 R63, [R62.64] ;  /* 0x000000063e3f7981 */ /* 0x000f64000c1e1500 */
[C---:B------:R-:W-:Y:S02]  /*1040*/  IMAD.WIDE R46, R7.reuse, 0x2, R152 ;  /* 0x00000002072e7825 */ /* 0x040fe400078e0298 */
[----:B------:R-:W5:Y:S02]  /*1050*/  LDG.E.U16 R5, [R44.64] ;  /* 0x000000062c057981 */ /* 0x000f64000c1e1500 */
[C---:B------:R-:W-:Y:S02]  /*1060*/  IMAD.WIDE R48, R7.reuse, 0x2, R150 ;  /* 0x0000000207307825 */ /* 0x040fe400078e0296 */
[----:B------:R-:W5:Y:S02]  /*1070*/  LDG.E.U16 R19, [R46.64] ;  /* 0x000000062e137981 */ /* 0x000f64000c1e1500 */
[----:B------:R-:W-:-:S02]  /*1080*/  IMAD.WIDE R50, R7, 0x2, R144 ;  /* 0x0000000207327825 */ /* 0x000fc400078e0290 */
[----:B------:R-:W5:Y:S04]  /*1090*/  LDG.E.U16 R73, [R48.64] ;  /* 0x0000000630497981 */ /* 0x000f68000c1e1500 */
[----:B------:R-:W5:Y:S04]  /*10a0*/  LDG.E.U16 R75, [R50.64] ;  /* 0x00000006324b7981 */ /* 0x000f68000c1e1500 */
[----:B------:R-:W-:Y:S06]  /*10b0*/  BAR.SYNC.DEFER_BLOCKING 0x0 ;  /* 0x0000000000007b1d */ /* 0x000fec0000010000 */
[----:B------:R-:W0:Y:S02]  /*10c0*/  S2R R10, SR_TID.X ;  /* 0x00000000000a7919 */ /* 0x000e240000002100 */
[----:B0-----:R-:W-:-:S02]  /*10d0*/  LOP3.LUT R10, R10, 0x3, RZ, 0xc0, !PT ;  /* 0x000000030a0a7812 */ /* 0x001fc400078ec0ff */
[----:B--2---:R-:W-:Y:S04]  /*10e0*/  STS.U16 [R2+0x1000], R9 ;  /* 0x0010000902007388 */ /* 0x004fe80000000400 */
[----:B---3--:R-:W-:Y:S04]  /*10f0*/  STS.U16 [R2+0x1100], R43 ;  /* 0x0011002b02007388 */ /* 0x008fe80000000400 */
[----:B----4-:R-:W-:Y:S04]  /*1100*/  STS.U16 [R2+0x1600], R61 ;  /* 0x0016003d02007388 */ /* 0x010fe80000000400 */
[----:B-----5:R-:W-:Y:S04]  /*1110*/  STS.U16 [R2+0x1700], R63 ;  /* 0x0017003f02007388 */ /* 0x020fe80000000400 */
[----:B------:R0:W-:Y:S04]  /*1120*/  STS.U16 [R2+0x1200], R5 ;  /* 0x0012000502007388 */ /* 0x0001e80000000400 */
[----:B------:R1:W-:Y:S04]  /*1130*/  STS.U16 [R2+0x1300], R19 ;  /* 0x0013001302007388 */ /* 0x0003e80000000400 */
[----:B------:R-:W-:Y:S04]  /*1140*/  STS.U16 [R2+0x1400], R73 ;  /* 0x0014004902007388 */ /* 0x000fe80000000400 */
[----:B------:R-:W-:Y:S04]  /*1150*/  STS.U16 [R2+0x1500], R75 ;  /* 0x0015004b02007388 */ /* 0x000fe80000000400 */
[----:B------:R-:W-:Y:S06]  /*1160*/  BAR.SYNC.DEFER_BLOCKING 0x0 ;  /* 0x0000000000007b1d */ /* 0x000fec0000010000 */
[----:B------:R-:W-:Y:S04]  /*1170*/  LDSM.16.MT88.4 R96, [R3] ;  /* 0x000000000360783b */ /* 0x000fe80000004200 */
[----:B------:R-:W2:Y:S04]  /*1180*/  LDSM.16.M88.4 R100, [R4+0x1200] ;  /* 0x001200000464783b */ /* 0x000ea80000000200 */
[----:B------:R-:W3:Y:S04]  /*1190*/  LDSM.16.MT88.4 R44, [R3+0x80] ;  /* 0x00008000032c783b */ /* 0x000ee80000004200 */
[----:B------:R-:W4:Y:S01]  /*11a0*/  LDSM.16.M88.4 R68, [R4+0x1400] ;  /* 0x001400000444783b */ /* 0x000f220000000200 */
[----:B0-----:R-:W-:-:S03]  /*11b0*/  LEA R5, P0, R10, UR4, 0x1 ;  /* 0x000000040a057c11 */ /* 0x001fc6000f8008ff */
[----:B------:R-:W0:Y:S01]  /*11c0*/  LDSM.16.M88.4 R108, [R4+0x1600] ;  /* 0x00160000046c783b */ /* 0x000e220000000200 */
[----:B------:R-:W-:Y:S01]  /*11d0*/  IADD3 R9, P1, R5, 0x10, RZ ;  /* 0x0000001005097810 */ /* 0x000fe20007f3e0ff */
[----:B------:R-:W-:Y:S02]  /*11e0*/  IMAD.X R8, RZ, RZ, UR5, P0 ;  /* 0x00000005ff087e24 */ /* 0x000fe400080e06ff */
[----:B------:R-:W5:Y:S01]  /*11f0*/  LDSM.16.M88.4 R104, [R4+0x1000] ;  /* 0x001000000468783b */ /* 0x000f620000000200 */
[C---:B------:R-:W-:Y:S01]  /*1200*/  ISETP.GT.U32.AND P3, PT, R9.reuse, R0, PT ;  /* 0x000000000900720c */ /* 0x040fe20003f64070 */
[----:B-1----:R-:W-:Y:S01]  /*1210*/  IMAD.X R19, RZ, RZ, R8, P1 ;  /* 0x000000ffff137224 */ /* 0x002fe200008e0608 */
[C---:B------:R-:W-:Y:S01]  /*1220*/  ISETP.GT.U32.AND P4, PT, R9.reuse, R161, PT ;  /* 0x000000a10900720c */ /* 0x040fe20003f84070 */
[-C--:B--2---:R-:W-:Y:S08]  /*1230*/  HMMA.16816.F32.BF16 R48, R96, R100.reuse, RZ ;  /* 0x000000646030723c */ /* 0x084ff000000418ff */
[----:B---3--:R-:W-:Y:S01]  /*1240*/  HMMA.16816.F32.BF16 R84, R44, R100, RZ ;  /* 0x000000642c54723c */ /* 0x008fe200000418ff */
[----:B------:R-:W-:-:S02]  /*1250*/  ISETP.GT.U32.AND P6, PT, R9, R149, PT ;  /* 0x000000950900720c */ /* 0x000fc40003fc4070 */
[----:B------:R-:W-:Y:S02]  /*1260*/  ISETP.GT.U32.AND P0, PT, R9, R160, PT ;  /* 0x000000a00900720c */ /* 0x000fe40003f04070 */
[----:B------:R-:W-:-:S03]  /*1270*/  ISETP.GT.U32.AND.EX P3, PT, R19, RZ, PT, P3 ;  /* 0x000000ff1300720c */ /* 0x000fc60003f64130 */
[----:B------:R-:W-:Y:S01]  /*1280*/  HMMA.16816.F32.BF16 R92, R96, R102, RZ ;  /* 0x00000066605c723c */ /* 0x000fe200000418ff */
[----:B------:R-:W-:Y:S02]  /*1290*/  ISETP.GT.U32.AND.EX P4, PT, R19, RZ, PT, P4 ;  /* 0x000000ff1300720c */ /* 0x000fe40003f84140 */
[----:B------:R-:W-:-:S05]  /*12a0*/  IADD3 R10, P5, R5, 0x11, RZ ;  /* 0x00000011050a7810 */ /* 0x000fca0007fbe0ff */
[----:B------:R-:W-:Y:S02]  /*12b0*/  FMUL R48, R48, c[0x0][0x188] ;  /* 0x0000620030307a20 */ /* 0x000fe40000400000 */
[----:B------:R-:W-:Y:S01]  /*12c0*/  FMUL R9, R50, c[0x0][0x188] ;  /* 0x0000620032097a20 */ /* 0x000fe20000400000 */
[----:B------:R-:W-:Y:S01]  /*12d0*/  HMMA.16816.F32.BF16 R100, R44, R102, RZ ;  /* 0x000000662c64723c */ /* 0x000fe200000418ff */
[----:B------:R-:W-:Y:S02]  /*12e0*/  ISETP.GT.U32.AND P2, PT, R10, R0, PT ;  /* 0x000000000a00720c */ /* 0x000fe40003f44070 */
[----:B------:R-:W-:Y:S02]  /*12f0*/  FSEL R73, R48, -INF , !P3 ;  /* 0xff80000030497808 */ /* 0x000fe40005800000 */
[----:B------:R-:W-:Y:S02]  /*1300*/  FSEL R9, R9, -INF , !P4 ;  /* 0xff80000009097808 */ /* 0x000fe40006000000 */
[----:B------:R-:W-:-:S02]  /*1310*/  ISETP.GT.U32.AND P1, PT, R10, R161, PT ;  /* 0x000000a10a00720c */ /* 0x000fc40003f24070 */
[C---:B------:R-:W-:Y:S02]  /*1320*/  ISETP.GT.U32.AND P3, PT, R10.reuse, R149, PT ;  /* 0x000000950a00720c */ /* 0x040fe40003f64070 */
[----:B------:R-:W-:Y:S01]  /*1330*/  ISETP.GT.U32.AND P4, PT, R10, R160, PT ;  /* 0x000000a00a00720c */ /* 0x000fe20003f84070 */
[----:B------:R-:W-:Y:S01]  /*1340*/  FMUL R10, R84, c[0x0][0x188] ;  /* 0x00006200540a7a20 */ /* 0x000fe20000400000 */
[C---:B------:R-:W-:Y:S01]  /*1350*/  ISETP.GT.U32.AND.EX P6, PT, R19.reuse, RZ, PT, P6 ;  /* 0x000000ff1300720c */ /* 0x040fe20003fc4160 */
[----:B------:R-:W-:Y:S01]  /*1360*/  FMUL R75, R86, c[0x0][0x188] ;  /* 0x00006200564b7a20 */ /* 0x000fe20000400000 */
[----:B------:R-:W-:Y:S02]  /*1370*/  ISETP.GT.U32.AND.EX P0, PT, R19, RZ, PT, P0 ;  /* 0x000000ff1300720c */ /* 0x000fe40003f04100 */
[----:B------:R-:W-:Y:S01]  /*1380*/  FSEL R10, R10, -INF , !P6 ;  /* 0xff8000000a0a7808 */ /* 0x000fe20007000000 */
[----:B----4-:R-:W-:Y:S01]  /*1390*/  HMMA.16816.F32.BF16 R60, R96, R68, RZ ;  /* 0x00000044603c723c */ /* 0x010fe200000418ff */
[----:B------:R-:W-:-:S02]  /*13a0*/  IADD3 R20, P6, R5, 0x18, RZ ;  /* 0x0000001805147810 */ /* 0x000fc40007fde0ff */
[----:B------:R-:W-:Y:S01]  /*13b0*/  IADD3.X R43, RZ, R8, RZ, P5, !PT ;  /* 0x00000008ff2b7210 */ /* 0x000fe20002ffe4ff */
[----:B------:R-:W-:Y:S02]  /*13c0*/  FMUL R114, R49, c[0x0][0x188] ;  /* 0x0000620031727a20 */ /* 0x000fe40000400000 */
[----:B------:R-:W-:Y:S01]  /*13d0*/  FMUL R42, R51, c[0x0][0x188] ;  /* 0x00006200332a7a20 */ /* 0x000fe20000400000 */
[----:B------:R-:W-:Y:S01]  /*13e0*/  FSEL R75, R75, -INF , !P0 ;  /* 0xff8000004b4b7808 */ /* 0x000fe20004000000 */
[----:B------:R-:W-:Y:S01]  /*13f0*/  HMMA.16816.F32.BF16 R48, R44, R68, RZ ;  /* 0x000000442c30723c */ /* 0x000fe200000418ff */
[----:B------:R-:W-:Y:S01]  /*1400*/  ISETP.GT.U32.AND.EX P2, PT, R43, RZ, PT, P2 ;  /* 0x000000ff2b00720c */ /* 0x000fe20003f44120 */
[----:B------:R-:W-:Y:S01]  /*1410*/  FMUL R19, R85, c[0x0][0x188] ;  /* 0x0000620055137a20 */ /* 0x000fe20000400000 */
[----:B------:R-:W-:Y:S02]  /*1420*/  ISETP.GT.U32.AND.EX P1, PT, R43, RZ, PT, P1 ;  /* 0x000000ff2b00720c */ /* 0x000fe40003f24110 */
[----:B------:R-:W-:-:S02]  /*1430*/  ISETP.GT.U32.AND P5, PT, R20, R0, PT ;  /* 0x000000001400720c */ /* 0x000fc40003fa4070 */
[----:B------:R-:W-:Y:S01]  /*1440*/  IMAD.X R68, RZ, RZ, R8, P6 ;  /* 0x000000ffff447224 */ /* 0x000fe200030e0608 */
[----:B------:R-:W-:Y:S02]  /*1450*/  ISETP.GT.U32.AND P0, PT, R20, R161, PT ;  /* 0x000000a11400720c */ /* 0x000fe40003f04070 */
[----:B------:R-:W-:Y:S01]  /*1460*/  ISETP.GT.U32.AND.EX P3, PT, R43, RZ, PT, P3 ;  /* 0x000000ff2b00720c */ /* 0x000fe20003f64130 */
[----:B------:R-:W-:Y:S01]  /*1470*/  FMUL R112, R87, c[0x0][0x188] ;  /* 0x0000620057707a20 */ /* 0x000fe20000400000 */
[----:B------:R-:W-:Y:S01]  /*1480*/  FSEL R114, R114, -INF , !P2 ;  /* 0xff80000072727808 */ /* 0x000fe20005000000 */
[----:B------:R-:W-:Y:S01]  /*1490*/  FMUL R92, R92, c[0x0][0x188] ;  /* 0x000062005c5c7a20 */ /* 0x000fe20000400000 */
[----:B------:R-:W-:Y:S01]  /*14a0*/  FSEL R42, R42, -INF , !P1 ;  /* 0xff8000002a2a7808 */ /* 0x000fe20004800000 */
[----:B------:R-:W-:Y:S01]  /*14b0*/  FMUL R72, R94, c[0x0][0x188] ;  /* 0x000062005e487a20 */ /* 0x000fe20000400000 */
[C---:B------:R-:W-:Y:S02]  /*14c0*/  ISETP.GT.U32.AND P2, PT, R20.reuse, R149, PT ;  /* 0x000000951400720c */ /* 0x040fe40003f44070 */
[----:B------:R-:W-:-:S02]  /*14d0*/  ISETP.GT.U32.AND P1, PT, R20, R160, PT ;  /* 0x000000a01400720c */ /* 0x000fc40003f24070 */
[----:B------:R-:W-:Y:S02]  /*14e0*/  FSEL R19, R19, -INF , !P3 ;  /* 0xff80000013137808 */ /* 0x000fe40005800000 */
[----:B------:R-:W-:Y:S02]  /*14f0*/  ISETP.GT.U32.AND.EX P4, PT, R43, RZ, PT, P4 ;  /* 0x000000ff2b00720c */ /* 0x000fe40003f84140 */
[C---:B------:R-:W-:Y:S02]  /*1500*/  ISETP.GT.U32.AND.EX P5, PT, R68.reuse, RZ, PT, P5 ;  /* 0x000000ff4400720c */ /* 0x040fe40003fa4150 */
[----:B------:R-:W-:Y:S02]  /*1510*/  ISETP.GT.U32.AND.EX P0, PT, R68, RZ, PT, P0 ;  /* 0x000000ff4400720c */ /* 0x000fe40003f04100 */
[----:B------:R-:W-:Y:S02]  /*1520*/  IADD3 R20, P3, R5, 0x19, RZ ;  /* 0x0000001905147810 */ /* 0x000fe40007f7e0ff */
[----:B------:R-:W-:-:S02]  /*1530*/  FSEL R112, R112, -INF , !P4 ;  /* 0xff80000070707808 */ /* 0x000fc40006000000 */
[----:B------:R-:W-:Y:S02]  /*1540*/  FSEL R116, R92, -INF , !P5 ;  /* 0xff8000005c747808 */ /* 0x000fe40006800000 */
[----:B------:R-:W-:Y:S01]  /*1550*/  FSEL R72, R72, -INF , !P0 ;  /* 0xff80000048487808 */ /* 0x000fe20004000000 */
[----:B------:R-:W-:Y:S01]  /*1560*/  IMAD.X R69, RZ, RZ, R8, P3 ;  /* 0x000000ffff457224 */ /* 0x000fe200018e0608 */
[----:B------:R-:W-:Y:S01]  /*1570*/  ISETP.GT.U32.AND P6, PT, R20, R0, PT ;  /* 0x000000001400720c */ /* 0x000fe20003fc4070 */
[----:B------:R-:W-:Y:S01]  /*1580*/  FMUL R102, R102, c[0x0][0x188] ;  /* 0x0000620066667a20 */ /* 0x000fe20000400000 */
[C---:B------:R-:W-:Y:S02]  /*1590*/  ISETP.GT.U32.AND P4, PT, R20.reuse, R161, PT ;  /* 0x000000a11400720c */ /* 0x040fe40003f84070 */
[C---:B------:R-:W-:Y:S02]  /*15a0*/  ISETP.GT.U32.AND P5, PT, R20.reuse, R149, PT ;  /* 0x000000951400720c */ /* 0x040fe40003fa4070 */
[----:B------:R-:W-:Y:S01]  /*15b0*/  ISETP.GT.U32.AND P0, PT, R20, R160, PT ;  /* 0x000000a01400720c */ /* 0x000fe20003f04070 */
[----:B------:R-:W-:Y:S01]  /*15c0*/  FMUL R20, R100, c[0x0][0x188] ;  /* 0x0000620064147a20 */ /* 0x000fe20000400000 */
[----:B------:R-:W-:-:S02]  /*15d0*/  ISETP.GT.U32.AND.EX P2, PT, R68, RZ, PT, P2 ;  /* 0x000000ff4400720c */ /* 0x000fc40003f44120 */
[----:B------:R-:W-:Y:S02]  /*15e0*/  ISETP.GT.U32.AND.EX P1, PT, R68, RZ, PT, P1 ;  /* 0x000000ff4400720c */ /* 0x000fe40003f24110 */
[----:B------:R-:W-:Y:S01]  /*15f0*/  IADD3 R68, P3, R5, 0x20, RZ ;  /* 0x0000002005447810 */ /* 0x000fe20007f7e0ff */
[----:B------:R-:W-:Y:S01]  /*1600*/  FMUL R117, R93, c[0x0][0x188] ;  /* 0x000062005d757a20 */ /* 0x000fe20000400000 */
[----:B------:R-:W-:Y:S01]  /*1610*/  ISETP.GT.U32.AND.EX P6, PT, R69, RZ, PT, P6 ;  /* 0x000000ff4500720c */ /* 0x000fe20003fc4160 */
[----:B------:R-:W-:Y:S01]  /*1620*/  FMUL R115, R95, c[0x0][0x188] ;  /* 0x000062005f737a20 */ /* 0x000fe20000400000 */
[----:B------:R-:W-:Y:S01]  /*1630*/  FSEL R20, R20, -INF , !P2 ;  /* 0xff80000014147808 */ /* 0x000fe20005000000 */
[----:B------:R-:W-:Y:S01]  /*1640*/  FMUL R43, R101, c[0x0][0x188] ;  /* 0x00006200652b7a20 */ /* 0x000fe20000400000 */
[----:B------:R-:W-:Y:S02]  /*1650*/  FSEL R113, R102, -INF , !P1 ;  /* 0xff80000066717808 */ /* 0x000fe40004800000 */
[----:B------:R-:W-:-:S02]  /*1660*/  ISETP.GT.U32.AND.EX P4, PT, R69, RZ, PT, P4 ;  /* 0x000000ff4500720c */ /* 0x000fc40003f84140 */
[C---:B------:R-:W-:Y:S02]  /*1670*/  ISETP.GT.U32.AND.EX P5, PT, R69.reuse, RZ, PT, P5 ;  /* 0x000000ff4500720c */ /* 0x040fe40003fa4150 */
[----:B------:R-:W-:Y:S02]  /*1680*/  ISETP.GT.U32.AND.EX P0, PT, R69, RZ, PT, P0 ;  /* 0x000000ff4500720c */ /* 0x000fe40003f04100 */
[C---:B------:R-:W-:Y:S02]  /*1690*/  ISETP.GT.U32.AND P2, PT, R68.reuse, R0, PT ;  /* 0x000000004400720c */ /* 0x040fe40003f44070 */
[----:B------:R-:W-:Y:S02]  /*16a0*/  ISETP.GT.U32.AND P1, PT, R68, R161, PT ;  /* 0x000000a14400720c */ /* 0x000fe40003f24070 */
[----:B------:R-:W-:Y:S01]  /*16b0*/  IADD3.X R69, RZ, R8, RZ, P3, !PT ;  /* 0x00000008ff457210 */ /* 0x000fe20001ffe4ff */
[----:B------:R-:W-:Y:S01]  /*16c0*/  FMUL R74, R103, c[0x0][0x188] ;  /* 0x00006200674a7a20 */ /* 0x000fe20000400000 */
[----:B------:R-:W-:Y:S01]  /*16d0*/  FSEL R117, R117, -INF , !P6 ;  /* 0xff80000075757808 */ /* 0x000fe20007000000 */
[----:B------:R-:W-:Y:S01]  /*16e0*/  FMUL R60, R60, c[0x0][0x188] ;  /* 0x000062003c3c7a20 */ /* 0x000fe20000400000 */
[----:B------:R-:W-:Y:S01]  /*16f0*/  FSEL R115, R115, -INF , !P4 ;  /* 0xff80000073737808 */ /* 0x000fe20006000000 */
[----:B------:R-:W-:Y:S01]  /*1700*/  FMUL R62, R62, c[0x0][0x188] ;  /* 0x000062003e3e7a20 */ /* 0x000fe20000400000 */
[----:B------:R-:W-:-:S02]  /*1710*/  ISETP.GT.U32.AND P6, PT, R68, R149, PT ;  /* 0x000000954400720c */ /* 0x000fc40003fc4070 */
[----:B------:R-:W-:Y:S02]  /*1720*/  ISETP.GT.U32.AND P4, PT, R68, R160, PT ;  /* 0x000000a04400720c */ /* 0x000fe40003f84070 */
[----:B------:R-:W-:Y:S02]  /*1730*/  FSEL R43, R43, -INF , !P5 ;  /* 0xff8000002b2b7808 */ /* 0x000fe40006800000 */
[C---:B------:R-:W-:Y:S02]  /*1740*/  ISETP.GT.U32.AND.EX P2, PT, R69.reuse, RZ, PT, P2 ;  /* 0x000000ff4500720c */ /* 0x040fe40003f44120 */
[----:B------:R-:W-:Y:S02]  /*1750*/  ISETP.GT.U32.AND.EX P1, PT, R69, RZ, PT, P1 ;  /* 0x000000ff4500720c */ /* 0x000fe40003f24110 */
[----:B------:R-:W-:Y:S01]  /*1760*/  IADD3 R68, P5, R5, 0x21, RZ ;  /* 0x0000002105447810 */ /* 0x000fe20007fbe0ff */
[----:B------:R-:W-:Y:S01]  /*1770*/  HMMA.16816.F32.BF16 R76, R96, R70, RZ ;  /* 0x00000046604c723c */ /* 0x000fe200000418ff */
[----:B------:R-:W-:-:S02]  /*1780*/  FSEL R74, R74, -INF , !P0 ;  /* 0xff8000004a4a7808 */ /* 0x000fc40004000000 */
[----:B------:R-:W-:Y:S02]  /*1790*/  FSEL R118, R60, -INF , !P2 ;  /* 0xff8000003c767808 */ /* 0x000fe40005000000 */
[----:B------:R-:W-:Y:S02]  /*17a0*/  FSEL R120, R62, -INF , !P1 ;  /* 0xff8000003e787808 */ /* 0x000fe40004800000 */
[C---:B------:R-:W-:Y:S02]  /*17b0*/  ISETP.GT.U32.AND P3, PT, R68.reuse, R0, PT ;  /* 0x000000004400720c */ /* 0x040fe40003f64070 */
[C---:B------:R-:W-:Y:S02]  /*17c0*/  ISETP.GT.U32.AND P0, PT, R68.reuse, R161, PT ;  /* 0x000000a14400720c */ /* 0x040fe40003f04070 */
[----:B------:R-:W-:Y:S02]  /*17d0*/  ISETP.GT.U32.AND P2, PT, R68, R149, PT ;  /* 0x000000954400720c */ /* 0x000fe40003f44070 */
[----:B------:R-:W-:-:S02]  /*17e0*/  ISETP.GT.U32.AND.EX P6, PT, R69, RZ, PT, P6 ;  /* 0x000000ff4500720c */ /* 0x000fc40003fc4160 */
[----:B------:R-:W-:Y:S02]  /*17f0*/  ISETP.GT.U32.AND P1, PT, R68, R160, PT ;  /* 0x000000a04400720c */ /* 0x000fe40003f24070 */
[----:B------:R-:W-:Y:S02]  /*1800*/  ISETP.GT.U32.AND.EX P4, PT, R69, RZ, PT, P4 ;  /* 0x000000ff4500720c */ /* 0x000fe40003f84140 */
[----:B------:R-:W-:Y:S01]  /*1810*/  HMMA.16816.F32.BF16 R68, R44, R70, RZ ;  /* 0x000000462c44723c */ /* 0x000fe200000418ff */
[----:B------:R-:W-:Y:S02]  /*1820*/  FMUL R48, R48, c[0x0][0x188] ;  /* 0x0000620030307a20 */ /* 0x000fe40000400000 */
[----:B------:R-:W-:Y:S02]  /*1830*/  IMAD.X R125, RZ, RZ, R8, P5 ;  /* 0x000000ffff7d7224 */ /* 0x000fe400028e0608 */
[----:B------:R-:W-:Y:S01]  /*1840*/  FMUL R119, R61, c[0x0][0x188] ;  /* 0x000062003d777a20 */ /* 0x000fe20000400000 */
[----:B------:R-:W-:-:S02]  /*1850*/  FSEL R48, R48, -INF , !P6 ;  /* 0xff80000030307808 */ /* 0x000fc40007000000 */
[----:B------:R-:W-:Y:S01]  /*1860*/  IADD3 R122, P6, R5, 0x28, RZ ;  /* 0x00000028057a7810 */ /* 0x000fe20007fde0ff */
[----:B0-----:R-:W-:Y:S01]  /*1870*/  HMMA.16816.F32.BF16 R84, R96, R108, RZ ;  /* 0x0000006c6054723c */ /* 0x001fe200000418ff */
[----:B------:R-:W-:Y:S01]  /*1880*/  ISETP.GT.U32.AND.EX P3, PT, R125, RZ, PT, P3 ;  /* 0x000000ff7d00720c */ /* 0x000fe20003f64130 */
[----:B------:R-:W-:Y:S01]  /*1890*/  FMUL R121, R63, c[0x0][0x188] ;  /* 0x000062003f797a20 */ /* 0x000fe20000400000 */
[----:B------:R-:W-:Y:S01]  /*18a0*/  ISETP.GT.U32.AND.EX P0, PT, R125, RZ, PT, P0 ;  /* 0x000000ff7d00720c */ /* 0x000fe20003f04100 */
[----:B------:R-:W-:-:S04]  /*18b0*/  FMUL R50, R50, c[0x0][0x188] ;  /* 0x0000620032327a20 */ /* 0x000fc80000400000 */
[----:B------:R-:W-:Y:S01]  /*18c0*/  HMMA.16816.F32.BF16 R60, R44, R108, RZ ;  /* 0x0000006c2c3c723c */ /* 0x000fe200000418ff */
[----:B------:R-:W-:Y:S01]  /*18d0*/  ISETP.GT.U32.AND P5, PT, R122, R0, PT ;  /* 0x000000007a00720c */ /* 0x000fe20003fa4070 */
[----:B------:R-:W-:Y:S01]  /*18e0*/  FMUL R49, R49, c[0x0][0x188] ;  /* 0x0000620031317a20 */ /* 0x000fe20000400000 */
[----:B------:R-:W-:-:S04]  /*18f0*/  FSEL R121, R121, -INF , !P0 ;  /* 0xff80000079797808 */ /* 0x000fc80004000000 */
[----:B------:R-:W-:Y:S01]  /*1900*/  FSEL R109, R119, -INF , !P3 ;  /* 0xff800000776d7808 */ /* 0x000fe20005800000 */
[----:B------:R-:W-:Y:S01]  /*1910*/  IMAD.X R119, RZ, RZ, R8, P6 ;  /* 0x000000ffff777224 */ /* 0x000fe200030e0608 */
[----:B------:R-:W-:Y:S02]  /*1920*/  IADD3 R123, P6, R5, 0x29, RZ ;  /* 0x00000029057b7810 */ /* 0x000fe40007fde0ff */
[----:B------:R-:W-:Y:S02]  /*1930*/  ISETP.GT.U32.AND P3, PT, R122, R149, PT ;  /* 0x000000957a00720c */ /* 0x000fe40003f64070 */
[----:B------:R-:W-:Y:S02]  /*1940*/  FSEL R108, R50, -INF , !P4 ;  /* 0xff800000326c7808 */ /* 0x000fe40006000000 */
[----:B------:R-:W-:Y:S01]  /*1950*/  ISETP.GT.U32.AND.EX P2, PT, R125, RZ, PT, P2 ;  /* 0x000000ff7d00720c */ /* 0x000fe20003f44120 */
[----:B------:R-:W-:Y:S01]  /*1960*/  FMUL R76, R76, c[0x0][0x188] ;  /* 0x000062004c4c7a20 */ /* 0x000fe20000400000 */
[----:B------:R-:W-:Y:S01]  /*1970*/  ISETP.GT.U32.AND P4, PT, R122, R161, PT ;  /* 0x000000a17a00720c */ /* 0x000fe20003f84070 */
[----:B------:R-:W-:Y:S01]  /*1980*/  FMUL R50, R68, c[0x0][0x188] ;  /* 0x0000620044327a20 */ /* 0x000fe20000400000 */
[----:B------:R-:W-:-:S02]  /*1990*/  ISETP.GT.U32.AND P0, PT, R122, R160, PT ;  /* 0x000000a07a00720c */ /* 0x000fc40003f04070 */
[----:B------:R-:W-:Y:S01]  /*19a0*/  IADD3.X R122, RZ, R8, RZ, P6, !PT ;  /* 0x00000008ff7a7210 */ /* 0x000fe200037fe4ff */
[C---:B-----5:R-:W-:Y:S01]  /*19b0*/  HMMA.16816.F32.BF16 R88, R96.reuse, R106, RZ ;  /* 0x0000006a6058723c */ /* 0x060fe200000418ff */
[C---:B------:R-:W-:Y:S02]  /*19c0*/  ISETP.GT.U32.AND.EX P5, PT, R119.reuse, RZ, PT, P5 ;  /* 0x000000ff7700720c */ /* 0x040fe40003fa4150 */
[----:B------:R-:W-:Y:S02]  /*19d0*/  ISETP.GT.U32.AND.EX P6, PT, R119, RZ, PT, P3 ;  /* 0x000000ff7700720c */ /* 0x000fe40003fc4130 */
[----:B------:R-:W-:Y:S01]  /*19e0*/  FSEL R49, R49, -INF , !P2 ;  /* 0xff80000031317808 */ /* 0x000fe20005000000 */
[----:B------:R-:W-:Y:S01]  /*19f0*/  FMUL R78, R78, c[0x0][0x188] ;  /* 0x000062004e4e7a20 */ /* 0x000fe20000400000 */
[----:B------:R-:W-:Y:S01]  /*1a00*/  ISETP.GT.U32.AND P2, PT, R123, R0, PT ;  /* 0x000000007b00720c */ /* 0x000fe20003f44070 */
[----:B------:R-:W-:Y:S01]  /*1a10*/  HMMA.16816.F32.BF16 R92, R96, R104, RZ ;  /* 0x00000068605c723c */ /* 0x000fe200000418ff */
[----:B------:R-:W-:Y:S01]  /*1a20*/  ISETP.GT.U32.AND.EX P4, PT, R119, RZ, PT, P4 ;  /* 0x000000ff7700720c */ /* 0x000fe20003f84140 */
[----:B------:R-:W-:Y:S01]  /*1a30*/  FMUL R77, R77, c[0x0][0x188] ;  /* 0x000062004d4d7a20 */ /* 0x000fe20000400000 */
[----:B------:R-:W-:-:S05]  /*1a40*/  FSEL R50, R50, -INF , !P6 ;  /* 0xff80000032327808 */ /* 0x000fca0007000000 */
[----:B------:R-:W-:Y:S01]  /*1a50*/  HMMA.16816.F32.BF16 R100, R44, R106, RZ ;  /* 0x0000006a2c64723c */ /* 0x000fe200000418ff */
[----:B------:R-:W-:-:S07]  /*1a60*/  ISETP.GT.U32.AND.EX P2, PT, R122, RZ, PT, P2 ;  /* 0x000000ff7a00720c */ /* 0x000fce0003f44120 */
[----:B------:R-:W-:Y:S01]  /*1a70*/  HMMA.16816.F32.BF16 R104, R44, R104, RZ ;  /* 0x000000682c68723c */ /* 0x000fe200000418ff */
[----:B------:R-:W-:-:S07]  /*1a80*/  ISETP.GT.U32.AND P3, PT, R123, R160, PT ;  /* 0x000000a07b00720c */ /* 0x000fce0003f64070 */
[----:B------:R-:W-:Y:S01]  /*1a90*/  HMMA.16816.F32.BF16 R96, R96, R110, RZ ;  /* 0x0000006e6060723c */ /* 0x000fe200000418ff */
[----:B------:R-:W-:-:S07]  /*1aa0*/  FSEL R133, R77, -INF , !P2 ;  /* 0xff8000004d857808 */ /* 0x000fce0005000000 */
[----:B------:R-:W-:Y:S07]  /*1ab0*/  HMMA.16816.F32.BF16 R44, R44, R110, RZ ;  /* 0x0000006e2c2c723c */ /* 0x000fee00000418ff */
[----:B------:R-:W-:Y:S02]  /*1ac0*/  FSEL R110, R76, -INF , !P5 ;  /* 0xff8000004c6e7808 */ /* 0x000fe40006800000 */
[----:B------:R-:W-:Y:S02]  /*1ad0*/  IADD3 R76, P6, R5, 0x30, RZ ;  /* 0x00000030054c7810 */ /* 0x000fe40007fde0ff */
[----:B------:R-:W-:-:S02]  /*1ae0*/  FSEL R111, R78, -INF , !P4 ;  /* 0xff8000004e6f7808 */ /* 0x000fc40006000000 */
[C---:B------:R-:W-:Y:S02]  /*1af0*/  ISETP.GT.U32.AND P5, PT, R123.reuse, R161, PT ;  /* 0x000000a17b00720c */ /* 0x040fe40003fa4070 */
[----:B------:R-:W-:Y:S01]  /*1b00*/  ISETP.GT.U32.AND P4, PT, R123, R149, PT ;  /* 0x000000957b00720c */ /* 0x000fe20003f84070 */
[----:B------:R-:W-:Y:S01]  /*1b10*/  IMAD.X R123, RZ, RZ, R8, P6 ;  /* 0x000000ffff7b7224 */ /* 0x000fe200030e0608 */
[----:B------:R-:W-:Y:S01]  /*1b20*/  ISETP.GT.U32.AND P2, PT, R76, R0, PT ;  /* 0x000000004c00720c */ /* 0x000fe20003f44070 */
[----:B------:R-:W-:Y:S01]  /*1b30*/  FMUL R79, R79, c[0x0][0x188] ;  /* 0x000062004f4f7a20 */ /* 0x000fe20000400000 */
[C---:B------:R-:W-:Y:S01]  /*1b40*/  ISETP.GT.U32.AND.EX P5, PT, R122.reuse, RZ, PT, P5 ;  /* 0x000000ff7a00720c */ /* 0x040fe20003fa4150 */
[----:B------:R-:W-:Y:S01]  /*1b50*/  FMUL R68, R69, c[0x0][0x188] ;  /* 0x0000620045447a20 */ /* 0x000fe20000400000 */
[----:B------:R-:W-:Y:S01]  /*1b60*/  ISETP.GT.U32.AND.EX P4, PT, R122, RZ, PT, P4 ;  /* 0x000000ff7a00720c */ /* 0x000fe20003f84140 */
[----:B------:R-:W-:Y:S01]  /*1b70*/  FMUL R84, R84, c[0x0][0x188] ;  /* 0x0000620054547a20 */ /* 0x000fe20000400000 */
[----:B------:R-:W-:-:S02]  /*1b80*/  ISETP.GT.U32.AND.EX P2, PT, R123, RZ, PT, P2 ;  /* 0x000000ff7b00720c */ /* 0x000fc40003f44120 */
[----:B------:R-:W-:Y:S02]  /*1b90*/  ISETP.GT.U32.AND P6, PT, R76, R161, PT ;  /* 0x000000a14c00720c */ /* 0x000fe40003fc4070 */
[----:B------:R-:W-:Y:S02]  /*1ba0*/  FSEL R128, R79, -INF , !P5 ;  /* 0xff8000004f807808 */ /* 0x000fe40006800000 */
[----:B------:R-:W-:Y:S01]  /*1bb0*/  FSEL R68, R68, -INF , !P4 ;  /* 0xff80000044447808 */ /* 0x000fe20006000000 */
[----:B------:R-:W-:Y:S01]  /*1bc0*/  FMUL R86, R86, c[0x0][0x188] ;  /* 0x0000620056567a20 */ /* 0x000fe20000400000 */
[C---:B------:R-:W-:Y:S02]  /*1bd0*/  ISETP.GT.U32.AND P5, PT, R76.reuse, R149, PT ;  /* 0x000000954c00720c */ /* 0x040fe40003fa4070 */
[----:B------:R-:W-:Y:S02]  /*1be0*/  ISETP.GT.U32.AND P4, PT, R76, R160, PT ;  /* 0x000000a04c00720c */ /* 0x000fe40003f84070 */
[----:B------:R-:W-:-:S02]  /*1bf0*/  FSEL R135, R84, -INF , !P2 ;  /* 0xff80000054877808 */ /* 0x000fc40005000000 */
[----:B------:R-:W-:Y:S02]  /*1c00*/  IADD3 R76, P2, R5, 0x31, RZ ;  /* 0x00000031054c7810 */ /* 0x000fe40007f5e0ff */
[C---:B------:R-:W-:Y:S01]  /*1c10*/  ISETP.GT.U32.AND.EX P6, PT, R123.reuse, RZ, PT, P6 ;  /* 0x000000ff7b00720c */ /* 0x040fe20003fc4160 */
[----:B------:R-:W-:Y:S01]  /*1c20*/  FMUL R60, R60, c[0x0][0x188] ;  /* 0x000062003c3c7a20 */ /* 0x000fe20000400000 */
[----:B------:R-:W-:Y:S01]  /*1c30*/  ISETP.GT.U32.AND.EX P5, PT, R123, RZ, PT, P5 ;  /* 0x000000ff7b00720c */ /* 0x000fe20003fa4150 */
[----:B------:R-:W-:Y:S01]  /*1c40*/  IMAD.X R124, RZ, RZ, R8, P2 ;  /* 0x000000ffff7c7224 */ /* 0x000fe200010e0608 */
[----:B------:R-:W-:Y:S02]  /*1c50*/  FSEL R130, R86, -INF , !P6 ;  /* 0xff80000056827808 */ /* 0x000fe40007000000 */
[C---:B------:R-:W-:Y:S01]  /*1c60*/  ISETP.GT.U32.AND P6, PT, R76.reuse, R161, PT ;  /* 0x000000a14c00720c */ /* 0x040fe20003fc4070 */
[----:B------:R-:W-:Y:S01]  /*1c70*/  FMUL R87, R87, c[0x0][0x188] ;  /* 0x0000620057577a20 */ /* 0x000fe20000400000 */
[----:B------:R-:W-:-:S02]  /*1c80*/  ISETP.GT.U32.AND P2, PT, R76, R0, PT ;  /* 0x000000004c00720c */ /* 0x000fc40003f44070 */
[----:B------:R-:W-:Y:S02]  /*1c90*/  FSEL R69, R60, -INF , !P5 ;  /* 0xff8000003c457808 */ /* 0x000fe40006800000 */
[----:B------:R-:W-:Y:S01]  /*1ca0*/  ISETP.GT.U32.AND.EX P6, PT, R124, RZ, PT, P6 ;  /* 0x000000ff7c00720c */ /* 0x000fe20003fc4160 */
[----:B------:R-:W-:Y:S01]  /*1cb0*/  FMUL R85, R85, c[0x0][0x188] ;  /* 0x0000620055557a20 */ /* 0x000fe20000400000 */
[----:B------:R-:W-:Y:S01]  /*1cc0*/  ISETP.GT.U32.AND P5, PT, R76, R149, PT ;  /* 0x000000954c00720c */ /* 0x000fe20003fa4070 */
[----:B------:R-:W-:Y:S01]  /*1cd0*/  FMUL R61, R61, c[0x0][0x188] ;  /* 0x000062003d3d7a20 */ /* 0x000fe20000400000 */
[C---:B------:R-:W-:Y:S02]  /*1ce0*/  ISETP.GT.U32.AND.EX P2, PT, R124.reuse, RZ, PT, P2 ;  /* 0x000000ff7c00720c */ /* 0x040fe40003f44120 */
[----:B------:R-:W-:Y:S02]  /*1cf0*/  FSEL R131, R87, -INF , !P6 ;  /* 0xff80000057837808 */ /* 0x000fe40007000000 */
[----:B------:R-:W-:-:S02]  /*1d00*/  ISETP.GT.U32.AND.EX P5, PT, R124, RZ, PT, P5 ;  /* 0x000000ff7c00720c */ /* 0x000fc40003fa4150 */
[----:B------:R-:W-:Y:S02]  /*1d10*/  IADD3 R60, P6, R5, 0x9, RZ ;  /* 0x00000009053c7810 */ /* 0x000fe40007fde0ff */
[----:B------:R-:W-:Y:S02]  /*1d20*/  FSEL R138, R85, -INF , !P2 ;  /* 0xff800000558a7808 */ /* 0x000fe40005000000 */
[----:B------:R-:W-:Y:S02]  /*1d30*/  ISETP.GT.U32.AND P2, PT, R76, R160, PT ;  /* 0x000000a04c00720c */ /* 0x000fe40003f44070 */
[----:B------:R-:W-:Y:S02]  /*1d40*/  FSEL R76, R61, -INF , !P5 ;  /* 0xff8000003d4c7808 */ /* 0x000fe40006800000 */
[----:B------:R-:W-:Y:S02]  /*1d50*/  IADD3.X R77, RZ, R8, RZ, P6, !PT ;  /* 0x00000008ff4d7210 */ /* 0x000fe400037fe4ff */
[----:B------:R-:W-:-:S02]  /*1d60*/  ISETP.GT.U32.AND P5, PT, R60, R0, PT ;  /* 0x000000003c00720c */ /* 0x000fc40003fa4070 */
[C---:B------:R-:W-:Y:S01]  /*1d70*/  ISETP.GT.U32.AND P6, PT, R60.reuse, R161, PT ;  /* 0x000000a13c00720c */ /* 0x040fe20003fc4070 */
[----:B------:R-:W-:Y:S01]  /*1d80*/  FMUL R89, R89, c[0x0][0x188] ;  /* 0x0000620059597a20 */ /* 0x000fe20000400000 */
[----:B------:R-:W-:Y:S01]  /*1d90*/  ISETP.GT.U32.AND.EX P5, PT, R77, RZ, PT, P5 ;  /* 0x000000ff4d00720c */ /* 0x000fe20003fa4150 */
[----:B------:R-:W-:Y:S01]  /*1da0*/  FMUL R91, R91, c[0x0][0x188] ;  /* 0x000062005b5b7a20 */ /* 0x000fe20000400000 */
[----:B------:R-:W-:Y:S02]  /*1db0*/  ISETP.GT.U32.AND.EX P6, PT, R77, RZ, PT, P6 ;  /* 0x000000ff4d00720c */ /* 0x000fe40003fc4160 */
[----:B------:R-:W-:Y:S02]  /*1dc0*/  FSEL R89, R89, -INF , !P5 ;  /* 0xff80000059597808 */ /* 0x000fe40006800000 */
[----:B------:R-:W-:Y:S02]  /*1dd0*/  FSEL R136, R91, -INF , !P6 ;  /* 0xff8000005b887808 */ /* 0x000fe40007000000 */
[----:B------:R-:W-:-:S02]  /*1de0*/  ISETP.GT.U32.AND P5, PT, R60, R149, PT ;  /* 0x000000953c00720c */ /* 0x000fc40003fa4070 */
[----:B------:R-:W-:Y:S01]  /*1df0*/  ISETP.GT.U32.AND P6, PT, R60, R160, PT ;  /* 0x000000a03c00720c */ /* 0x000fe20003fc4070 */
[----:B------:R-:W-:Y:S01]  /*1e00*/  IMAD.WIDE R60, R6, 0x2, R22 ;  /* 0x00000002063c7825 */ /* 0x000fe200078e0216 */
[----:B------:R-:W-:-:S03]  /*1e10*/  ISETP.GT.U32.AND.EX P5, PT, R77, RZ, PT, P5 ;  /* 0x000000ff4d00720c */ /* 0x000fc60003fa4150 */
[----:B------:R-:W-:Y:S01]  /*1e20*/  FMUL R101, R101, c[0x0][0x188] ;  /* 0x0000620065657a20 */ /* 0x000fe20000400000 */
[----:B------:R0:W2:Y:S01]  /*1e30*/  LDG.E.U16 R79, [R60.64] ;  /* 0x000000063c4f7981 */ /* 0x0000a2000c1e1500 */
[----:B------:R-:W-:Y:S01]  /*1e40*/  FMUL R103, R103, c[0x0][0x188] ;  /* 0x0000620067677a20 */ /* 0x000fe20000400000 */
[----:B------:R-:W-:Y:S02]  /*1e50*/  ISETP.GT.U32.AND.EX P6, PT, R77, RZ, PT, P6 ;  /* 0x000000ff4d00720c */ /* 0x000fe40003fc4160 */
[----:B------:R-:W-:Y:S02]  /*1e60*/  FSEL R101, R101, -INF , !P5 ;  /* 0xff80000065657808 */ /* 0x000fe40006800000 */
[----:B------:R-:W-:Y:S01]  /*1e70*/  IADD3 R126, P5, R5, 0x38, RZ ;  /* 0x00000038057e7810 */ /* 0x000fe20007fbe0ff */
[----:B0-----:R-:W-:-:S06]  /*1e80*/  IMAD.WIDE R60, R6, 0x2, R32 ;  /* 0x00000002063c7825 */ /* 0x001fcc00078e0220 */
[----:B------:R0:W3:Y:S01]  /*1e90*/  LDG.E.U16 R61, [R60.64] ;  /* 0x000000063c3d7981 */ /* 0x0000e2000c1e1500 */
[----:B------:R-:W-:Y:S01]  /*1ea0*/  FMUL R91, R96, c[0x0][0x188] ;  /* 0x00006200605b7a20 */ /* 0x000fe20000400000 */
[----:B0-----:R-:W-:Y:S01]  /*1eb0*/  FSEL R60, R103, -INF , !P6 ;  /* 0xff800000673c7808 */ /* 0x001fe20007000000 */
[----:B------:R-:W-:Y:S01]  /*1ec0*/  IMAD.X R103, RZ, RZ, R8, P5 ;  /* 0x000000ffff677224 */ /* 0x000fe200028e0608 */
[----:B------:R-:W-:-:S04]  /*1ed0*/  ISETP.GT.U32.AND P6, PT, R126, R0, PT ;  /* 0x000000007e00720c */ /* 0x000fc80003fc4070 */
[----:B------:R-:W-:Y:S01]  /*1ee0*/  ISETP.GT.U32.AND.EX P6, PT, R103, RZ, PT, P6 ;  /* 0x000000ff6700720c */ /* 0x000fe20003fc4160 */
[----:B------:R-:W-:-:S03]  /*1ef0*/  IMAD.WIDE R84, R6, 0x2, R30 ;  /* 0x0000000206547825 */ /* 0x000fc600078e021e */
[----:B------:R-:W-:Y:S02]  /*1f00*/  FSEL R91, R91, -INF , !P6 ;  /* 0xff8000005b5b7808 */ /* 0x000fe40007000000 */
[----:B------:R-:W-:Y:S01]  /*1f10*/  ISETP.GT.U32.AND P6, PT, R126, R149, PT ;  /* 0x000000957e00720c */ /* 0x000fe20003fc4070 */
[----:B------:R-:W-:Y:S01]  /*1f20*/  FMUL R44, R44, c[0x0][0x188] ;  /* 0x000062002c2c7a20 */ /* 0x000fe20000400000 */
[----:B------:R0:W4:Y:S02]  /*1f30*/  LDG.E.U16 R77, [R84.64] ;  /* 0x00000006544d7981 */ /* 0x000124000c1e1500 */
[----:B------:R-:W-:Y:S02]  /*1f40*/  ISETP.GT.U32.AND.EX P6, PT, R103, RZ, PT, P6 ;  /* 0x000000ff6700720c */ /* 0x000fe40003fc4160 */
[----:B------:R-:W-:Y:S02]  /*1f50*/  ISETP.GT.U32.AND.EX P1, PT, R125, RZ, PT, P1 ;  /* 0x000000ff7d00720c */ /* 0x000fe40003f24110 */
[----:B------:R-:W-:Y:S01]  /*1f60*/  FSEL R132, R44, -INF , !P6 ;  /* 0xff8000002c847808 */ /* 0x000fe20007000000 */
[----:B0-----:R-:W-:Y:S01]  /*1f70*/  IMAD.WIDE R84, R6, 0x2, R34 ;  /* 0x0000000206547825 */ /* 0x001fe200078e0222 */
[----:B------:R-:W-:-:S04]  /*1f80*/  IADD3 R137, P6, R5, 0x8, RZ ;  /* 0x0000000805897810 */ /* 0x000fc80007fde0ff */
[----:B------:R0:W5:Y:S01]  /*1f90*/  LDG.E.U16 R125, [R84.64] ;  /* 0x00000006547d7981 */ /* 0x000162000c1e1500 */
[----:B------:R-:W-:Y:S01]  /*1fa0*/  IMAD.X R44, RZ, RZ, R8, P6 ;  /* 0x000000ffff2c7224 */ /* 0x000fe200030e0608 */
[----:B------:R-:W-:Y:S01]  /*1fb0*/  ISETP.GT.U32.AND P6, PT, R137, R0, PT ;  /* 0x000000008900720c */ /* 0x000fe20003fc4070 */
[----:B------:R-:W-:Y:S02]  /*1fc0*/  FMUL R88, R88, c[0x0][0x188] ;  /* 0x0000620058587a20 */ /* 0x000fe40000400000 */
[----:B0-----:R-:W-:Y:S01]  /*1fd0*/  IMAD.WIDE R84, R6, 0x2, R36 ;  /* 0x0000000206547825 */ /* 0x001fe200078e0224 */
[----:B------:R-:W-:-:S04]  /*1fe0*/  ISETP.GT.U32.AND.EX P6, PT, R44, RZ, PT, P6 ;  /* 0x000000ff2c00720c */ /* 0x000fc80003fc4160 */
[----:B------:R0:W2:Y:S02]  /*1ff0*/  LDG.E.U16 R127, [R84.64] ;  /* 0x00000006547f7981 */ /* 0x0000a4000c1e1500 */
[----:B0-----:R-:W-:-:S05]  /*2000*/  IMAD.WIDE R84, R6, 0x2, R40 ;  /* 0x0000000206547825 */ /* 0x001fca00078e0228 */
[----:B------:R0:W2:Y:S01]  /*2010*/  LDG.E.U16 R129, [R84.64] ;  /* 0x0000000654817981 */ /* 0x0000a2000c1e1500 */
[----:B------:R-:W-:Y:S01]  /*2020*/  FMUL R100, R100, c[0x0][0x188] ;  /* 0x0000620064647a20 */ /* 0x000fe20000400000 */
[----:B0-----:R-:W-:Y:S02]  /*2030*/  FSEL R85, R88, -INF , !P6 ;  /* 0xff80000058557808 */ /* 0x001fe40007000000 */
[----:B------:R-:W-:-:S04]  /*2040*/  ISETP.GT.U32.AND P6, PT, R137, R149, PT ;  /* 0x000000958900720c */ /* 0x000fc80003fc4070 */
[----:B------:R-:W-:Y:S01]  /*2050*/  ISETP.GT.U32.AND.EX P6, PT, R44, RZ, PT, P6 ;  /* 0x000000ff2c00720c */ /* 0x000fe20003fc4160 */
[----:B------:R-:W-:-:S03]  /*2060*/  IMAD.WIDE R86, R6, 0x2, R28 ;  /* 0x0000000206567825 */ /* 0x000fc600078e021c */
[----:B------:R-:W-:Y:S02]  /*2070*/  FSEL R146, R100, -INF , !P6 ;  /* 0xff80000064927808 */ /* 0x000fe40007000000 */
[----:B------:R-:W-:Y:S01]  /*2080*/  ISETP.GT.U32.AND P6, PT, R137, R160, PT ;  /* 0x000000a08900720c */ /* 0x000fe20003fc4070 */
[----:B------:R-:W-:Y:S01]  /*2090*/  FMUL R96, R98, c[0x0][0x188] ;  /* 0x0000620062607a20 */ /* 0x000fe20000400000 */
[----:B------:R-:W-:Y:S01]  /*20a0*/  ISETP.GT.U32.AND P5, PT, R126, R161, PT ;  /* 0x000000a17e00720c */ /* 0x000fe20003fa4070 */
[----:B------:R0:W2:Y:S01]  /*20b0*/  LDG.E.U16 R78, [R86.64] ;  /* 0x00000006564e7981 */ /* 0x0000a2000c1e1500 */
[----:B------:R-:W-:Y:S01]  /*20c0*/  ISETP.GT.U32.AND.EX P6, PT, R44, RZ, PT, P6 ;  /* 0x000000ff2c00720c */ /* 0x000fe20003fc4160 */
[----:B------:R-:W-:Y:S01]  /*20d0*/  FMUL R44, R102, c[0x0][0x188] ;  /* 0x00006200662c7a20 */ /* 0x000fe20000400000 */
[----:B------:R-:W-:-:S04]  /*20e0*/  ISETP.GT.U32.AND.EX P5, PT, R103, RZ, PT, P5 ;  /* 0x000000ff6700720c */ /* 0x000fc80003fa4150 */
[----:B------:R-:W-:Y:S01]  /*20f0*/  FSEL R44, R44, -INF , !P6 ;  /* 0xff8000002c2c7808 */ /* 0x000fe20007000000 */
[----:B0-----:R-:W-:Y:S01]  /*2100*/  IMAD.WIDE R86, R6, 0x2, R38 ;  /* 0x0000000206567825 */ /* 0x001fe200078e0226 */
[----:B------:R-:W-:Y:S02]  /*2110*/  FSEL R96, R96, -INF , !P5 ;  /* 0xff80000060607808 */ /* 0x000fe40006800000 */
[----:B------:R-:W-:Y:S02]  /*2120*/  ISETP.GT.U32.AND P6, PT, R5, R0, PT ;  /* 0x000000000500720c */ /* 0x000fe40003fc4070 */
[----:B------:R-:W-:Y:S01]  /*2130*/  ISETP.GT.U32.AND P5, PT, R126, R160, PT ;  /* 0x000000a07e00720c */ /* 0x000fe20003fa4070 */
[----:B------:R-:W-:Y:S01]  /*2140*/  FMUL R88, R92, c[0x0][0x188] ;  /* 0x000062005c587a20 */ /* 0x000fe20000400000 */
[----:B------:R0:W2:Y:S01]  /*2150*/  LDG.E.U16 R126, [R86.64] ;  /* 0x00000006567e7981 */ /* 0x0000a2000c1e1500 */
[----:B------:R-:W-:Y:S01]  /*2160*/  ISETP.GT.U32.AND.EX P6, PT, R8, RZ, PT, P6 ;  /* 0x000000ff0800720c */ /* 0x000fe20003fc4160 */
[----:B------:R-:W-:-:S02]  /*2170*/  FMUL R93, R93, c[0x0][0x188] ;  /* 0x000062005d5d7a20 */ /* 0x000fc40000400000 */
[----:B------:R-:W-:Y:S01]  /*2180*/  FMUL R95, R95, c[0x0][0x188] ;  /* 0x000062005f5f7a20 */ /* 0x000fe20000400000 */
[----:B------:R-:W-:Y:S01]  /*2190*/  FSEL R88, R88, -INF , !P6 ;  /* 0xff80000058587808 */ /* 0x000fe20007000000 */
[----:B------:R-:W-:Y:S02]  /*21a0*/  FMUL R92, R105, c[0x0][0x188] ;  /* 0x00006200695c7a20 */ /* 0x000fe40000400000 */
[----:B------:R-:W-:Y:S02]  /*21b0*/  FMUL R106, R106, c[0x0][0x188] ;  /* 0x000062006a6a7a20 */ /* 0x000fe40000400000 */
[----:B------:R-:W-:Y:S02]  /*21c0*/  FMUL R84, R97, c[0x0][0x188] ;  /* 0x0000620061547a20 */ /* 0x000fe40000400000 */
[----:B------:R-:W-:Y:S02]  /*21d0*/  FMUL R107, R107, c[0x0][0x188] ;  /* 0x000062006b6b7a20 */ /* 0x000fe40000400000 */
[----:B------:R-:W-:Y:S01]  /*21e0*/  FMUL R45, R45, c[0x0][0x188] ;  /* 0x000062002d2d7a20 */ /* 0x000fe20000400000 */
[----:B------:R-:W-:Y:S01]  /*21f0*/  ISETP.GT.U32.AND.EX P0, PT, R119, RZ, PT, P0 ;  /* 0x000000ff7700720c */ /* 0x000fe20003f04100 */
[----:B0-----:R-:W-:-:S02]  /*2200*/  FMUL R86, R90, c[0x0][0x188] ;  /* 0x000062005a567a20 */ /* 0x001fc40000400000 */
[----:B------:R-:W-:Y:S01]  /*2210*/  FMUL R51, R51, c[0x0][0x188] ;  /* 0x0000620033337a20 */ /* 0x000fe20000400000 */
[----:B------:R-:W-:Y:S01]  /*2220*/  ISETP.GT.U32.AND.EX P3, PT, R122, RZ, PT, P3 ;  /* 0x000000ff7a00720c */ /* 0x000fe20003f64130 */
[----:B------:R-:W-:Y:S01]  /*2230*/  FMUL R87, R94, c[0x0][0x188] ;  /* 0x000062005e577a20 */ /* 0x000fe20000400000 */
[----:B------:R-:W-:Y:S01]  /*2240*/  FSEL R86, R86, -INF , !P6 ;  /* 0xff80000056567808 */ /* 0x000fe20007000000 */
[----:B------:R-:W-:Y:S01]  /*2250*/  FMUL R71, R71, c[0x0][0x188] ;  /* 0x0000620047477a20 */ /* 0x000fe20000400000 */
[----:B------:R-:W-:Y:S01]  /*2260*/  ISETP.GE.U32.AND P6, PT, R5, R0, PT ;  /* 0x000000000500720c */ /* 0x000fe20003fc6070 */
[----:B------:R-:W-:Y:S01]  /*2270*/  FMUL R46, R46, c[0x0][0x188] ;  /* 0x000062002e2e7a20 */ /* 0x000fe20000400000 */
[----:B------:R-:W-:Y:S02]  /*2280*/  BAR.SYNC.DEFER_BLOCKING 0x0 ;  /* 0x0000000000007b1d */ /* 0x000fe40000010000 */
[----:B------:R-:W-:-:S04]  /*2290*/  ISETP.GE.U32.AND.EX P6, PT, R8, RZ, PT, P6 ;  /* 0x000000ff0800720c */ /* 0x000fc80003fc6160 */
[----:B------:R-:W-:Y:S02]  /*22a0*/  FSEL R98, R93, -INF , !P6 ;  /* 0xff8000005d627808 */ /* 0x000fe40007000000 */
[----:B------:R-:W-:-:S04]  /*22b0*/  ISETP.GT.U32.AND P6, PT, R5, R161, PT ;  /* 0x000000a10500720c */ /* 0x000fc80003fc4070 */
[----:B------:R-:W-:-:S04]  /*22c0*/  ISETP.GT.U32.AND.EX P6, PT, R8, RZ, PT, P6 ;  /* 0x000000ff0800720c */ /* 0x000fc80003fc4160 */
[----:B------:R-:W-:Y:S02]  /*22d0*/  FSEL R87, R87, -INF , !P6 ;  /* 0xff80000057577808 */ /* 0x000fe40007000000 */
[----:B------:R-:W-:-:S04]  /*22e0*/  ISETP.GE.U32.AND P6, PT, R5, R161, PT ;  /* 0x000000a10500720c */ /* 0x000fc80003fc6070 */
[----:B------:R-:W-:-:S04]  /*22f0*/  ISETP.GE.U32.AND.EX P6, PT, R8, RZ, PT, P6 ;  /* 0x000000ff0800720c */ /* 0x000fc80003fc6160 */
[----:B------:R-:W-:Y:S02]  /*2300*/  FSEL R95, R95, -INF , !P6 ;  /* 0xff8000005f5f7808 */ /* 0x000fe40007000000 */
[----:B------:R-:W-:Y:S01]  /*2310*/  ISETP.GT.U32.AND P6, PT, R5, R149, PT ;  /* 0x000000950500720c */ /* 0x000fe20003fc4070 */
[----:B------:R-:W-:-:S03]  /*2320*/  FMUL R90, R104, c[0x0][0x188] ;  /* 0x00006200685a7a20 */ /* 0x000fc60000400000 */
[----:B------:R-:W-:-:S04]  /*2330*/  ISETP.GT.U32.AND.EX P6, PT, R8, RZ, PT, P6 ;  /* 0x000000ff0800720c */ /* 0x000fc80003fc4160 */
[----:B------:R-:W-:Y:S02]  /*2340*/  FSEL R90, R90, -INF , !P6 ;  /* 0xff8000005a5a7808 */ /* 0x000fe40007000000 */
[----:B------:R-:W-:-:S04]  /*2350*/  ISETP.GE.U32.AND P6, PT, R5, R149, PT ;  /* 0x000000950500720c */ /* 0x000fc80003fc6070 */
[----:B------:R-:W-:-:S04]  /*2360*/  ISETP.GE.U32.AND.EX P6, PT, R8, RZ, PT, P6 ;  /* 0x000000ff0800720c */ /* 0x000fc80003fc6160 */
[----:B------:R-:W-:Y:S02]  /*2370*/  FSEL R92, R92, -INF , !P6 ;  /* 0xff8000005c5c7808 */ /* 0x000fe40007000000 */
[----:B------:R-:W-:-:S04]  /*2380*/  ISETP.GT.U32.AND P6, PT, R5, R160, PT ;  /* 0x000000a00500720c */ /* 0x000fc80003fc4070 */
[----:B------:R-:W-:-:S04]  /*2390*/  ISETP.GT.U32.AND.EX P6, PT, R8, RZ, PT, P6 ;  /* 0x000000ff0800720c */ /* 0x000fc80003fc4160 */
[----:B------:R-:W-:Y:S02]  /*23a0*/  FSEL R134, R106, -INF , !P6 ;  /* 0xff8000006a867808 */ /* 0x000fe40007000000 */
[----:B------:R-:W-:Y:S02]  /*23b0*/  IADD3 R100, P6, R5, 0x39, RZ ;  /* 0x0000003905647810 */ /* 0x000fe40007fde0ff */
[----:B------:R-:W-:Y:S02]  /*23c0*/  FMNMX R94, R88, R98, !PT ;  /* 0x00000062585e7209 */ /* 0x000fe40007800000 */
[----:B------:R-:W-:Y:S02]  /*23d0*/  IADD3.X R93, RZ, R8, RZ, P6, !PT ;  /* 0x00000008ff5d7210 */ /* 0x000fe400037fe4ff */
[----:B------:R-:W-:Y:S02]  /*23e0*/  ISETP.GT.U32.AND P6, PT, R100, R0, PT ;  /* 0x000000006400720c */ /* 0x000fe40003fc4070 */
[----:B------:R-:W-:-:S02]  /*23f0*/  FMNMX R94, R85, R94, !PT ;  /* 0x0000005e555e7209 */ /* 0x000fc40007800000 */
[----:B------:R-:W-:Y:S02]  /*2400*/  ISETP.GT.U32.AND.EX P6, PT, R93, RZ, PT, P6 ;  /* 0x000000ff5d00720c */ /* 0x000fe40003fc4160 */
[----:B------:R-:W-:Y:S02]  /*2410*/  FMNMX R94, R89, R94, !PT ;  /* 0x0000005e595e7209 */ /* 0x000fe40007800000 */
[----:B------:R-:W-:Y:S02]  /*2420*/  FSEL R84, R84, -INF , !P6 ;  /* 0xff80000054547808 */ /* 0x000fe40007000000 */
[----:B------:R-:W-:Y:S02]  /*2430*/  ISETP.GE.U32.AND P6, PT, R5, R160, PT ;  /* 0x000000a00500720c */ /* 0x000fe40003fc6070 */
[----:B------:R-:W-:-:S04]  /*2440*/  FMNMX R5, R73, R94, !PT ;  /* 0x0000005e49057209 */ /* 0x000fc80007800000 */
        /* <DEDUP_REMOVED lines=10> */
[----:B------:R-:W-:Y:S02]  /*24f0*/  FMNMX R97, R84, R5, !PT ;  /* 0x0000000554617209 */ /* 0x000fe40007800000 */
[----:B------:R-:W-:-:S03]  /*2500*/  ISETP.GE.U32.AND.EX P6, PT, R8, RZ, PT, P6 ;  /* 0x000000ff0800720c */ /* 0x000fc60003fc6160 */
[----:B------:R-:W0:Y:S02]  /*2510*/  SHFL.BFLY PT, R8, R97, 0x2, 0x1f ;  /* 0x0c401f0061087f89 */ /* 0x000e2400000e0000 */
[----:B0-----:R-:W-:-:S05]  /*2520*/  FMNMX R102, R97, R8, !PT ;  /* 0x0000000861667209 */ /* 0x001fca0007800000 */
[----:B------:R-:W0:Y:S01]  /*2530*/  SHFL.BFLY PT, R5, R102, 0x1, 0x1f ;  /* 0x0c201f0066057f89 */ /* 0x000e2200000e0000 */
[----:B------:R-:W-:Y:S02]  /*2540*/  FSEL R137, R107, -INF , !P6 ;  /* 0xff8000006b897808 */ /* 0x000fe40007000000 */
[----:B------:R-:W-:Y:S01]  /*2550*/  ISETP.GT.U32.AND P6, PT, R100, R161, PT ;  /* 0x000000a16400720c */ /* 0x000fe20003fc4070 */
[----:B------:R-:W-:-:S03]  /*2560*/  FMUL R94, R99, c[0x0][0x188] ;  /* 0x00006200635e7a20 */ /* 0x000fc60000400000 */
[----:B------:R-:W-:-:S04]  /*2570*/  ISETP.GT.U32.AND.EX P6, PT, R93, RZ, PT, P6 ;  /* 0x000000ff5d00720c */ /* 0x000fc80003fc4160 */
[----:B------:R-:W-:Y:S02]  /*2580*/  FSEL R94, R94, -INF , !P6 ;  /* 0xff8000005e5e7808 */ /* 0x000fe40007000000 */
[----:B------:R-:W-:Y:S02]  /*2590*/  ISETP.GT.U32.AND P6, PT, R100, R149, PT ;  /* 0x000000956400720c */ /* 0x000fe40003fc4070 */
[----:B0-----:R-:W-:Y:S02]  /*25a0*/  FMNMX R8, R102, R5, !PT ;  /* 0x0000000566087209 */ /* 0x001fe40007800000 */
[----:B------:R-:W-:-:S04]  /*25b0*/  FMNMX R5, R87, R95, !PT ;  /* 0x0000005f57057209 */ /* 0x000fc80007800000 */
[----:B------:R-:W-:-:S04]  /*25c0*/  FMNMX R5, R86, R5, !PT ;  /* 0x0000000556057209 */ /* 0x000fc80007800000 */
[----:B------:R-:W-:Y:S02]  /*25d0*/  FMNMX R102, R136, R5, !PT ;  /* 0x0000000588667209 */ /* 0x000fe40007800000 */
[----:B------:R-:W-:Y:S02]  /*25e0*/  ISETP.GT.U32.AND.EX P6, PT, R93, RZ, PT, P6 ;  /* 0x000000ff5d00720c */ /* 0x000fe40003fc4160 */
[----:B------:R-:W-:Y:S02]  /*25f0*/  FMNMX R5, R9, R102, !PT ;  /* 0x0000006609057209 */ /* 0x000fe40007800000 */
[----:B------:R-:W-:Y:S02]  /*2600*/  FSEL R143, R45, -INF , !P6 ;  /* 0xff8000002d8f7808 */ /* 0x000fe40007000000 */
[----:B------:R-:W-:Y:S02]  /*2610*/  FMNMX R45, R42, R5, !PT ;  /* 0x000000052a2d7209 */ /* 0x000fe40007800000 */
[----:B------:R-:W-:-:S02]  /*2620*/  FMNMX R5, R8, R21, !PT ;  /* 0x0000001508057209 */ /* 0x000fc40007800000 */
[----:B------:R-:W-:-:S04]  /*2630*/  FMNMX R8, R72, R45, !PT ;  /* 0x0000002d48087209 */ /* 0x000fc80007800000 */
[----:B------:R-:W-:-:S04]  /*2640*/  FMNMX R45, R115, R8, !PT ;  /* 0x00000008732d7209 */ /* 0x000fc80007800000 */
[----:B------:R-:W-:-:S04]  /*2650*/  FMNMX R8, R120, R45, !PT ;  /* 0x0000002d78087209 */ /* 0x000fc80007800000 */
[----:B------:R-:W-:-:S04]  /*2660*/  FMNMX R8, R121, R8, !PT ;  /* 0x0000000879087209 */ /* 0x000fc80007800000 */
[----:B------:R-:W-:Y:S01]  /*2670*/  FMNMX R45, R111, R8, !PT ;  /* 0x000000086f2d7209 */ /* 0x000fe20007800000 */
[----:B------:R-:W-:-:S03]  /*2680*/  FADD R85, R85, -R5 ;  /* 0x8000000555557221 */ /* 0x000fc60000000000 */
[----:B------:R-:W-:Y:S01]  /*2690*/  FMNMX R45, R128, R45, !PT ;  /* 0x0000002d802d7209 */ /* 0x000fe20007800000 */
[----:B------:R-:W-:-:S03]  /*26a0*/  FMUL R97, R85, 1.4426950216293334961 ;  /* 0x3fb8aa3b55617820 */ /* 0x000fc60000400000 */
[----:B------:R-:W-:-:S04]  /*26b0*/  FMNMX R8, R130, R45, !PT ;  /* 0x0000002d82087209 */ /* 0x000fc80007800000 */
[----:B------:R-:W-:-:S04]  /*26c0*/  FMNMX R85, R131, R8, !PT ;  /* 0x0000000883557209 */ /* 0x000fc80007800000 */
[----:B------:R-:W-:-:S04]  /*26d0*/  FMNMX R85, R96, R85, !PT ;  /* 0x0000005560557209 */ /* 0x000fc80007800000 */
[----:B------:R-:W-:-:S05]  /*26e0*/  FMNMX R8, R94, R85, !PT ;  /* 0x000000555e087209 */ /* 0x000fca0007800000 */
[----:B------:R-:W0:Y:S01]  /*26f0*/  SHFL.BFLY PT, R85, R8, 0x2, 0x1f ;  /* 0x0c401f0008557f89 */ /* 0x000e2200000e0000 */
[----:B------:R-:W-:Y:S01]  /*2700*/  ISETP.GT.U32.AND P6, PT, R100, R160, PT ;  /* 0x000000a06400720c */ /* 0x000fe20003fc4070 */
[--C-:B------:R-:W-:Y:S02]  /*2710*/  FADD R88, R88, -R5.reuse ;  /* 0x8000000558587221 */ /* 0x100fe40000000000 */
[--C-:B------:R-:W-:Y:S02]  /*2720*/  FADD R89, R89, -R5.reuse ;  /* 0x8000000559597221 */ /* 0x100fe40000000000 */
[----:B------:R-:W-:Y:S02]  /*2730*/  FMUL R88, R88, 1.4426950216293334961 ;  /* 0x3fb8aa3b58587820 */ /* 0x000fe40000400000 */
[----:B------:R-:W-:Y:S01]  /*2740*/  FMUL R89, R89, 1.4426950216293334961 ;  /* 0x3fb8aa3b59597820 */ /* 0x000fe20000400000 */
[----:B0-----:R-:W-:Y:S01]  /*2750*/  FMNMX R85, R8, R85, !PT ;  /* 0x0000005508557209 */ /* 0x001fe20007800000 */
[----:B------:R-:W-:-:S04]  /*2760*/  FADD R8, R110, -R5 ;  /* 0x800000056e087221 */ /* 0x000fc80000000000 */
[----:B------:R-:W-:Y:S02]  /*2770*/  FMUL R100, R8, 1.4426950216293334961 ;  /* 0x3fb8aa3b08647820 */ /* 0x000fe40000400000 */
[----:B------:R-:W0:Y:S01]  /*2780*/  SHFL.BFLY PT, R8, R85, 0x1, 0x1f ;  /* 0x0c201f0055087f89 */ /* 0x000e2200000e0000 */
[----:B------:R1:W-:Y:S01]  /*2790*/  MUFU.EX2 R141, R88 ;  /* 0x00000058008d7308 */ /* 0x0003e20000000800 */
[--C-:B------:R-:W-:Y:S02]  /*27a0*/  FADD R98, R98, -R5.reuse ;  /* 0x8000000562627221 */ /* 0x100fe40000000000 */
[----:B-1----:R-:W-:-:S05]  /*27b0*/  FADD R88, R117, -R5 ;  /* 0x8000000575587221 */ /* 0x002fca0000000000 */
[----:B------:R1:W-:Y:S01]  /*27c0*/  MUFU.EX2 R139, R89 ;  /* 0x00000059008b7308 */ /* 0x0003e20000000800 */
[----:B------:R-:W-:Y:S02]  /*27d0*/  FMUL R98, R98, 1.4426950216293334961 ;  /* 0x3fb8aa3b62627820 */ /* 0x000fe40000400000 */
[----:B-1----:R-:W-:Y:S02]  /*27e0*/  FMUL R89, R88, 1.4426950216293334961 ;  /* 0x3fb8aa3b58597820 */ /* 0x002fe40000400000 */
[----:B------:R-:W-:-:S03]  /*27f0*/  FADD R88, R118, -R5 ;  /* 0x8000000576587221 */ /* 0x000fc60000000000 */
[----:B------:R1:W-:Y:S01]  /*2800*/  MUFU.EX2 R45, R97 ;  /* 0x00000061002d7308 */ /* 0x0003e20000000800 */
[--C-:B------:R-:W-:Y:S01]  /*2810*/  FADD R91, R91, -R5.reuse ;  /* 0x800000055b5b7221 */ /* 0x100fe20000000000 */
[----:B0-----:R-:W-:Y:S01]  /*2820*/  FMNMX R8, R85, R8, !PT ;  /* 0x0000000855087209 */ /* 0x001fe20007800000 */
[----:B-1----:R-:W-:Y:S02]  /*2830*/  FMUL R97, R88, 1.4426950216293334961 ;  /* 0x3fb8aa3b58617820 */ /* 0x002fe40000400000 */
[----:B------:R-:W-:-:S03]  /*2840*/  FADD R88, R109, -R5 ;  /* 0x800000056d587221 */ /* 0x000fc60000000000 */
[----:B------:R0:W-:Y:S01]  /*2850*/  MUFU.EX2 R142, R98 ;  /* 0x00000062008e7308 */ /* 0x0001e20000000800 */
[----:B------:R-:W-:-:S07]  /*2860*/  FMNMX R85, R90, R92, !PT ;  /* 0x0000005c5a557209 */ /* 0x000fce0007800000 */
[----:B------:R1:W-:Y:S01]  /*2870*/  MUFU.EX2 R109, R97 ;  /* 0x00000061006d7308 */ /* 0x0003e20000000800 */
[----:B0-----:R-:W-:Y:S02]  /*2880*/  FMUL R98, R88, 1.4426950216293334961 ;  /* 0x3fb8aa3b58627820 */ /* 0x001fe40000400000 */
[----:B-1----:R-:W-:-:S05]  /*2890*/  FMUL R97, R91, 1.4426950216293334961 ;  /* 0x3fb8aa3b5b617820 */ /* 0x002fca0000400000 */
[----:B------:R0:W-:Y:S01]  /*28a0*/  MUFU.EX2 R110, R98 ;  /* 0x00000062006e7308 */ /* 0x0001e20000000800 */
[----:B------:R-:W-:-:S04]  /*28b0*/  FADD R91, R84, -R5 ;  /* 0x80000005545b7221 */ /* 0x000fc80000000000 */
[----:B------:R-:W-:Y:S01]  /*28c0*/  FMUL R102, R91, 1.4426950216293334961 ;  /* 0x3fb8aa3b5b667820 */ /* 0x000fe20000400000 */
[----:B0-----:R-:W-:Y:S01]  /*28d0*/  FMNMX R98, R146, R85, !PT ;  /* 0x0000005592627209 */ /* 0x001fe20007800000 */
[----:B------:R-:W-:-:S03]  /*28e0*/  FADD R91, -R5, R21 ;  /* 0x00000015055b7221 */ /* 0x000fc60000000100 */
[----:B------:R-:W-:-:S04]  /*28f0*/  FMNMX R21, R101, R98, !PT ;  /* 0x0000006265157209 */ /* 0x000fc80007800000 */
[----:B------:R-:W-:-:S04]  /*2900*/  FMNMX R98, R10, R21, !PT ;  /* 0x000000150a627209 */ /* 0x000fc80007800000 */
[----:B------:R-:W-:-:S04]  /*2910*/  FMNMX R21, R19, R98, !PT ;  /* 0x0000006213157209 */ /* 0x000fc80007800000 */
[----:B------:R-:W-:-:S04]  /*2920*/  FMNMX R98, R20, R21, !PT ;  /* 0x0000001514627209 */ /* 0x000fc80007800000 */
[----:B------:R-:W-:Y:S02]  /*2930*/  FMNMX R21, R43, R98, !PT ;  /* 0x000000622b157209 */ /* 0x000fe40007800000 */
[----:B------:R-:W-:Y:S02]  /*2940*/  FMNMX R8, R8, R17, !PT ;  /* 0x0000001108087209 */ /* 0x000fe40007800000 */
[----:B------:R-:W-:-:S04]  /*2950*/  FMNMX R98, R48, R21, !PT ;  /* 0x0000001530627209 */ /* 0x000fc80007800000 */
[----:B------:R-:W-:Y:S01]  /*2960*/  FMNMX R21, R49, R98, !PT ;  /* 0x0000006231157209 */ /* 0x000fe20007800000 */
[----:B------:R-:W-:Y:S01]  /*2970*/  FADD R86, R86, -R8 ;  /* 0x8000000856567221 */ /* 0x000fe20000000000 */
[----:B------:R0:W-:Y:S02]  /*2980*/  MUFU.EX2 R84, R97 ;  /* 0x0000006100547308 */ /* 0x0001e40000000800 */
[----:B------:R-:W-:Y:S01]  /*2990*/  FMNMX R21, R50, R21, !PT ;  /* 0x0000001532157209 */ /* 0x000fe20007800000 */
[----:B0-----:R-:W-:-:S03]  /*29a0*/  FMUL R97, R86, 1.4426950216293334961 ;  /* 0x3fb8aa3b56617820 */ /* 0x001fc60000400000 */
[----:B------:R-:W-:-:S04]  /*29b0*/  FMNMX R86, R68, R21, !PT ;  /* 0x0000001544567209 */ /* 0x000fc80007800000 */
[----:B------:R-:W-:Y:S01]  /*29c0*/  FMNMX R21, R69, R86, !PT ;  /* 0x0000005645157209 */ /* 0x000fe20007800000 */
[----:B------:R-:W-:-:S03]  /*29d0*/  FADD R133, R133, -R5 ;  /* 0x8000000585857221 */ /* 0x000fc60000000000 */
[----:B------:R-:W-:Y:S01]  /*29e0*/  FMNMX R21, R76, R21, !PT ;  /* 0x000000154c157209 */ /* 0x000fe20007800000 */
[----:B------:R-:W-:-:S03]  /*29f0*/  FADD R9, R9, -R8 ;  /* 0x8000000809097221 */ /* 0x000fc60000000000 */
[----:B------:R-:W-:Y:S01]  /*2a00*/  FMNMX R86, R132, R21, !PT ;  /* 0x0000001584567209 */ /* 0x000fe20007800000 */
[----:B------:R-:W-:Y:S02]  /*2a10*/  FMUL R99, R133, 1.4426950216293334961 ;  /* 0x3fb8aa3b85637820 */ /* 0x000fe40000400000 */
[----:B------:R-:W-:Y:S02]  /*2a20*/  FADD R135, R135, -R5 ;  /* 0x8000000587877221 */ /* 0x000fe40000000000 */
[----:B------:R-:W-:Y:S01]  /*2a30*/  FMUL R133, R9, 1.4426950216293334961 ;  /* 0x3fb8aa3b09857820 */ /* 0x000fe20000400000 */
[----:B------:R-:W-:Y:S01]  /*2a40*/  FMNMX R9, R143, R86, !PT ;  /* 0x000000568f097209 */ /* 0x000fe20007800000 */
[----:B------:R-:W-:Y:S02]  /*2a50*/  FADD R42, R42, -R8 ;  /* 0x800000082a2a7221 */ /* 0x000fe40000000000 */
[----:B------:R-:W-:Y:S02]  /*2a60*/  FMUL R88, R135, 1.4426950216293334961 ;  /* 0x3fb8aa3b87587820 */ /* 0x000fe40000400000 */
[----:B------:R-:W-:-:S02]  /*2a70*/  FMUL R135, R42, 1.4426950216293334961 ;  /* 0x3fb8aa3b2a877820 */ /* 0x000fc40000400000 */
[----:B------:R-:W0:Y:S01]  /*2a80*/  SHFL.BFLY PT, R42, R9, 0x2, 0x1f ;  /* 0x0c401f00092a7f89 */ /* 0x000e2200000e0000 */
[----:B------:R-:W-:-:S04]  /*2a90*/  FADD R72, R72, -R8 ;  /* 0x8000000848487221 */ /* 0x000fc80000000000 */
[----:B------:R-:W-:Y:S01]  /*2aa0*/  FMUL R72, R72, 1.4426950216293334961 ;  /* 0x3fb8aa3b48487820 */ /* 0x000fe20000400000 */
[----:B0-----:R-:W-:-:S05]  /*2ab0*/  FMNMX R42, R9, R42, !PT ;  /* 0x0000002a092a7209 */ /* 0x001fca0007800000 */
[----:B------:R-:W0:Y:S01]  /*2ac0*/  SHFL.BFLY PT, R9, R42, 0x1, 0x1f ;  /* 0x0c201f002a097f89 */ /* 0x000e2200000e0000 */
[----:B------:R1:W-:Y:S01]  /*2ad0*/  MUFU.EX2 R119, R72 ;  /* 0x0000004800777308 */ /* 0x0003e20000000800 */
[----:B------:R-:W-:Y:S02]  /*2ae0*/  FADD R94, R94, -R8 ;  /* 0x800000085e5e7221 */ /* 0x000fe40000000000 */
[----:B-1----:R-:W-:Y:S01]  /*2af0*/  FADD R72, -R8, R17 ;  /* 0x0000001108487221 */ /* 0x002fe20000000100 */
[----:B------:R-:W-:-:S04]  /*2b00*/  FMNMX R17, R134, R137, !PT ;  /* 0x0000008986117209 */ /* 0x000fc80007800000 */
[----:B------:R-:W-:Y:S02]  /*2b10*/  FMNMX R17, R44, R17, !PT ;  /* 0x000000112c117209 */ /* 0x000fe40007800000 */
[----:B0-----:R-:W-:Y:S01]  /*2b20*/  FMNMX R9, R42, R9, !PT ;  /* 0x000000092a097209 */ /* 0x001fe20007800000 */
[----:B------:R-:W-:Y:S02]  /*2b30*/  FMUL R42, R94, 1.4426950216293334961 ;  /* 0x3fb8aa3b5e2a7820 */ /* 0x000fe40000400000 */
[----:B------:R-:W-:Y:S01]  /*2b40*/  FMUL R94, R72, 1.4426950216293334961 ;  /* 0x3fb8aa3b485e7820 */ /* 0x000fe20000400000 */
[----:B------:R-:W-:-:S04]  /*2b50*/  FMNMX R72, R60, R17, !PT ;  /* 0x000000113c487209 */ /* 0x000fc80007800000 */
[----:B------:R-:W-:Y:S01]  /*2b60*/  FMNMX R17, R75, R72, !PT ;  /* 0x000000484b117209 */ /* 0x000fe20007800000 */
[----:B------:R-:W-:-:S03]  /*2b70*/  FADD R115, R115, -R8 ;  /* 0x8000000873737221 */ /* 0x000fc60000000000 */
[----:B------:R-:W-:Y:S01]  /*2b80*/  FMNMX R72, R112, R17, !PT ;  /* 0x0000001170487209 */ /* 0x000fe20007800000 */
[----:B------:R-:W-:-:S03]  /*2b90*/  FMUL R115, R115, 1.4426950216293334961 ;  /* 0x3fb8aa3b73737820 */ /* 0x000fc60000400000 */
[----:B------:R-:W-:Y:S01]  /*2ba0*/  FMNMX R17, R113, R72, !PT ;  /* 0x0000004871117209 */ /* 0x000fe20007800000 */
[--C-:B------:R-:W-:Y:S02]  /*2bb0*/  FADD R121, R121, -R8.reuse ;  /* 0x8000000879797221 */ /* 0x100fe40000000000 */
[--C-:B------:R-:W-:Y:S01]  /*2bc0*/  FADD R21, R120, -R8.reuse ;  /* 0x8000000878157221 */ /* 0x100fe20000000000 */
[----:B------:R-:W-:Y:S01]  /*2bd0*/  FMNMX R17, R74, R17, !PT ;  /* 0x000000114a117209 */ /* 0x000fe20007800000 */
[----:B------:R0:W-:Y:S01]  /*2be0*/  MUFU.EX2 R120, R115 ;  /* 0x0000007300787308 */ /* 0x0001e20000000800 */
[----:B------:R-:W-:Y:S02]  /*2bf0*/  FADD R138, R138, -R5 ;  /* 0x800000058a8a7221 */ /* 0x000fe40000000000 */
[----:B------:R-:W-:Y:S01]  /*2c00*/  FMUL R106, R121, 1.4426950216293334961 ;  /* 0x3fb8aa3b796a7820 */ /* 0x000fe20000400000 */
[----:B------:R-:W-:Y:S01]  /*2c10*/  FSEL R121, R51, -INF , !P1 ;  /* 0xff80000033797808 */ /* 0x000fe20004800000 */
[--C-:B------:R-:W-:Y:S01]  /*2c20*/  FADD R87, R87, -R8.reuse ;  /* 0x8000000857577221 */ /* 0x100fe20000000000 */
[----:B------:R-:W-:Y:S01]  /*2c30*/  FMNMX R72, R108, R17, !PT ;  /* 0x000000116c487209 */ /* 0x000fe20007800000 */
[----:B0-----:R-:W-:Y:S01]  /*2c40*/  FMUL R115, R70, c[0x0][0x188] ;  /* 0x0000620046737a20 */ /* 0x001fe20000400000 */
[----:B------:R0:W-:Y:S01]  /*2c50*/  MUFU.EX2 R118, R89 ;  /* 0x0000005900767308 */ /* 0x0001e20000000800 */
[----:B------:R-:W-:Y:S01]  /*2c60*/  FADD R111, R111, -R8 ;  /* 0x800000086f6f7221 */ /* 0x000fe20000000000 */
[----:B------:R-:W-:-:S02]  /*2c70*/  FMNMX R72, R121, R72, !PT ;  /* 0x0000004879487209 */ /* 0x000fc40007800000 */
[----:B------:R-:W-:Y:S01]  /*2c80*/  FSEL R115, R115, -INF , !P0 ;  /* 0xff80000073737808 */ /* 0x000fe20004000000 */
[----:B------:R-:W-:Y:S02]  /*2c90*/  FMUL R107, R62, c[0x0][0x188] ;  /* 0x000062003e6b7a20 */ /* 0x000fe40000400000 */
[----:B0-----:R-:W-:Y:S02]  /*2ca0*/  FMUL R89, R138, 1.4426950216293334961 ;  /* 0x3fb8aa3b8a597820 */ /* 0x001fe40000400000 */
[----:B------:R-:W-:Y:S02]  /*2cb0*/  FMUL R138, R87, 1.4426950216293334961 ;  /* 0x3fb8aa3b578a7820 */ /* 0x000fe40000400000 */
[----:B------:R-:W-:Y:S02]  /*2cc0*/  FADD R87, R136, -R8 ;  /* 0x8000000888577221 */ /* 0x000fe40000000000 */
[----:B------:R0:W-:Y:S01]  /*2cd0*/  MUFU.EX2 R136, R97 ;  /* 0x0000006100887308 */ /* 0x0001e20000000800 */
[----:B------:R-:W-:-:S02]  /*2ce0*/  ISETP.GT.U32.AND.EX P4, PT, R123, RZ, PT, P4 ;  /* 0x000000ff7b00720c */ /* 0x000fc40003f84140 */
[----:B------:R-:W-:Y:S01]  /*2cf0*/  FMNMX R72, R115, R72, !PT ;  /* 0x0000004873487209 */ /* 0x000fe20007800000 */
[----:B------:R-:W-:Y:S01]  /*2d00*/  FADD R114, R114, -R5 ;  /* 0x8000000572727221 */ /* 0x000fe20000000000 */
[----:B------:R-:W-:Y:S01]  /*2d10*/  FMNMX R9, R9, R18, !PT ;  /* 0x0000001209097209 */ /* 0x000fe20007800000 */
[----:B0-----:R-:W-:Y:S01]  /*2d20*/  FMUL R97, R111, 1.4426950216293334961 ;  /* 0x3fb8aa3b6f617820 */ /* 0x001fe20000400000 */
[----:B------:R-:W-:Y:S01]  /*2d30*/  FSEL R111, R71, -INF , !P3 ;  /* 0xff800000476f7808 */ /* 0x000fe20005800000 */
[----:B------:R0:W-:Y:S01]  /*2d40*/  MUFU.EX2 R85, R102 ;  /* 0x0000006600557308 */ /* 0x0001e20000000800 */
[----:B------:R-:W-:Y:S02]  /*2d50*/  ISETP.GT.U32.AND.EX P2, PT, R124, RZ, PT, P2 ;  /* 0x000000ff7c00720c */ /* 0x000fe40003f44120 */
[----:B------:R-:W-:Y:S02]  /*2d60*/  FSEL R107, R107, -INF , !P4 ;  /* 0xff8000006b6b7808 */ /* 0x000fe40006000000 */
[----:B------:R-:W-:Y:S01]  /*2d70*/  FMNMX R72, R111, R72, !PT ;  /* 0x000000486f487209 */ /* 0x000fe20007800000 */
[----:B------:R-:W-:-:S02]  /*2d80*/  FMUL R114, R114, 1.4426950216293334961 ;  /* 0x3fb8aa3b72727820 */ /* 0x000fc40000400000 */
[----:B0-----:R-:W-:Y:S01]  /*2d90*/  FMUL R102, R63, c[0x0][0x188] ;  /* 0x000062003f667a20 */ /* 0x001fe20000400000 */
[----:B------:R-:W-:Y:S01]  /*2da0*/  ISETP.GT.U32.AND.EX P5, PT, R103, RZ, PT, P5 ;  /* 0x000000ff6700720c */ /* 0x000fe20003fa4150 */
[--C-:B------:R-:W-:Y:S01]  /*2db0*/  FADD R101, R101, -R9.reuse ;  /* 0x8000000965657221 */ /* 0x100fe20000000000 */
[----:B------:R-:W-:Y:S01]  /*2dc0*/  FMNMX R17, R107, R72, !PT ;  /* 0x000000486b117209 */ /* 0x000fe20007800000 */
[--C-:B------:R-:W-:Y:S01]  /*2dd0*/  FADD R10, R10, -R9.reuse ;  /* 0x800000090a0a7221 */ /* 0x100fe20000000000 */
[----:B------:R-:W-:Y:S01]  /*2de0*/  FSEL R102, R102, -INF , !P2 ;  /* 0xff80000066667808 */ /* 0x000fe20005000000 */
[----:B------:R0:W-:Y:S01]  /*2df0*/  MUFU.EX2 R140, R114 ;  /* 0x00000072008c7308 */ /* 0x0001e20000000800 */
[----:B------:R-:W-:Y:S01]  /*2e00*/  FMUL R63, R101, 1.4426950216293334961 ;  /* 0x3fb8aa3b653f7820 */ /* 0x000fe20000400000 */
[----:B------:R-:W-:Y:S01]  /*2e10*/  ISETP.GT.U32.AND.EX P6, PT, R93, RZ, PT, P6 ;  /* 0x000000ff5d00720c */ /* 0x000fe20003fc4160 */
[----:B------:R-:W-:Y:S01]  /*2e20*/  FMUL R47, R47, c[0x0][0x188] ;  /* 0x000062002f2f7a20 */ /* 0x000fe20000400000 */
[----:B------:R-:W-:Y:S01]  /*2e30*/  FSEL R101, R46, -INF , !P5 ;  /* 0xff8000002e657808 */ /* 0x000fe20006800000 */
[----:B------:R-:W-:-:S02]  /*2e40*/  FADD R93, R90, -R9 ;  /* 0x800000095a5d7221 */ /* 0x000fc40000000000 */
[----:B0-----:R-:W-:Y:S01]  /*2e50*/  FMUL R114, R10, 1.4426950216293334961 ;  /* 0x3fb8aa3b0a727820 */ /* 0x001fe20000400000 */
[----:B------:R-:W-:Y:S01]  /*2e60*/  FMNMX R10, R102, R17, !PT ;  /* 0x00000011660a7209 */ /* 0x000fe20007800000 */
[----:B------:R0:W-:Y:S03]  /*2e70*/  MUFU.EX2 R90, R94 ;  /* 0x0000005e005a7308 */ /* 0x0001e60000000800 */
[----:B------:R-:W-:Y:S02]  /*2e80*/  FMNMX R17, R101, R10, !PT ;  /* 0x0000000a65117209 */ /* 0x000fe40007800000 */
[----:B0-----:R-:W-:-:S04]  /*2e90*/  FSEL R94, R47, -INF , !P6 ;  /* 0xff8000002f5e7808 */ /* 0x001fc80007000000 */
[----:B------:R-:W-:-:S05]  /*2ea0*/  FMNMX R10, R94, R17, !PT ;  /* 0x000000115e0a7209 */ /* 0x000fca0007800000 */
[----:B------:R-:W0:Y:S01]  /*2eb0*/  SHFL.BFLY PT, R17, R10, 0x2, 0x1f ;  /* 0x0c401f000a117f89 */ /* 0x000e2200000e0000 */
[----:B------:R-:W-:-:S04]  /*2ec0*/  FADD R43, R43, -R9 ;  /* 0x800000092b2b7221 */ /* 0x000fc80000000000 */
[----:B------:R-:W-:-:S04]  /*2ed0*/  FMUL R43, R43, 1.4426950216293334961 ;  /* 0x3fb8aa3b2b2b7820 */ /* 0x000fc80000400000 */
[----:B------:R1:W-:Y:S01]  /*2ee0*/  MUFU.EX2 R104, R43 ;  /* 0x0000002b00687308 */ /* 0x0003e20000000800 */
[--C-:B------:R-:W-:Y:S02]  /*2ef0*/  FADD R95, R95, -R8.reuse ;  /* 0x800000085f5f7221 */ /* 0x100fe40000000000 */
[----:B------:R-:W-:Y:S01]  /*2f00*/  FADD R128, R128, -R8 ;  /* 0x8000000880807221 */ /* 0x000fe20000000000 */
[----:B0-----:R-:W-:-:S05]  /*2f10*/  FMNMX R10, R10, R17, !PT ;  /* 0x000000110a0a7209 */ /* 0x001fca0007800000 */
[----:B-1----:R-:W0:Y:S01]  /*2f20*/  SHFL.BFLY PT, R43, R10, 0x1, 0x1f ;  /* 0x0c201f000a2b7f89 */ /* 0x002e2200000e0000 */
[----:B------:R-:W-:Y:S01]  /*2f30*/  FMUL R95, R95, 1.4426950216293334961 ;  /* 0x3fb8aa3b5f5f7820 */ /* 0x000fe20000400000 */
[----:B------:R-:W-:Y:S01]  /*2f40*/  MUFU.EX2 R138, R138 ;  /* 0x0000008a008a7308 */ /* 0x000fe20000000800 */
[----:B------:R-:W-:Y:S01]  /*2f50*/  FMUL R98, R128, 1.4426950216293334961 ;  /* 0x3fb8aa3b80627820 */ /* 0x000fe20000400000 */
[----:B------:R-:W-:Y:S01]  /*2f60*/  LOP3.LUT R128, R2, 0x20, RZ, 0x3c, !PT ;  /* 0x0000002002807812 */ /* 0x000fe200078e3cff */
[----:B------:R-:W-:Y:S01]  /*2f70*/  FADD R92, R92, -R9 ;  /* 0x800000095c5c7221 */ /* 0x000fe20000000000 */
[----:B--2---:R-:W-:Y:S04]  /*2f80*/  STS.U16 [R2+0x1000], R79 ;  /* 0x0010004f02007388 */ /* 0x004fe80000000400 */
[----:B------:R-:W1:Y:S01]  /*2f90*/  MUFU.EX2 R147, R95 ;  /* 0x0000005f00937308 */ /* 0x000e620000000800 */
[----:B------:R-:W-:Y:S01]  /*2fa0*/  FMUL R87, R87, 1.4426950216293334961 ;  /* 0x3fb8aa3b57577820 */ /* 0x000fe20000400000 */
[----:B-----5:R-:W-:Y:S01]  /*2fb0*/  STS.U16 [R2+0x1400], R125 ;  /* 0x0014007d02007388 */ /* 0x020fe20000000400 */
[----:B------:R-:W-:-:S02]  /*2fc0*/  FADD R73, R73, -R5 ;  /* 0x8000000549497221 */ /* 0x000fc40000000000 */
[----:B------:R-:W-:Y:S01]  /*2fd0*/  FMUL R70, R92, 1.4426950216293334961 ;  /* 0x3fb8aa3b5c467820 */ /* 0x000fe20000400000 */
[----:B------:R2:W-:Y:S01]  /*2fe0*/  STS.U16 [R128+0x1100], R78 ;  /* 0x0011004e80007388 */ /* 0x0005e20000000400 */
[----:B------:R-:W-:Y:S01]  /*2ff0*/  FADD R146, R146, -R9 ;  /* 0x8000000992927221 */ /* 0x000fe20000000000 */
[----:B------:R-:W5:Y:S02]  /*3000*/  MUFU.EX2 R148, R87 ;  /* 0x0000005700947308 */ /* 0x000f640000000800 */
[----:B------:R-:W-:Y:S01]  /*3010*/  STS.U16 [R128+0x1500], R127 ;  /* 0x0015007f80007388 */ /* 0x000fe20000000400 */
[----:B------:R-:W-:-:S03]  /*3020*/  FMUL R93, R93, 1.4426950216293334961 ;  /* 0x3fb8aa3b5d5d7820 */ /* 0x000fc60000400000 */
[----:B----4-:R-:W-:Y:S01]  /*3030*/  STS.U16 [R165+0x1200], R77 ;  /* 0x0012004da5007388 */ /* 0x010fe20000000400 */
[----:B------:R-:W-:-:S03]  /*3040*/  FMUL R73, R73, 1.4426950216293334961 ;  /* 0x3fb8aa3b49497820 */ /* 0x000fc60000400000 */
[----:B------:R-:W-:Y:S01]  /*3050*/  STS.U16 [R165+0x1600], R126 ;  /* 0x0016007ea5007388 */ /* 0x000fe20000000400 */
[----:B------:R-:W-:-:S03]  /*3060*/  FADD R48, R48, -R9 ;  /* 0x8000000930307221 */ /* 0x000fc60000000000 */
[----:B---3--:R3:W-:Y:S01]  /*3070*/  STS.U16 [R164+0x1300], R61 ;  /* 0x0013003da4007388 */ /* 0x0087e20000000400 */
[----:B------:R-:W-:-:S03]  /*3080*/  FMUL R62, R146, 1.4426950216293334961 ;  /* 0x3fb8aa3b923e7820 */ /* 0x000fc60000400000 */
[----:B------:R-:W-:Y:S01]  /*3090*/  STS.U16 [R164+0x1700], R129 ;  /* 0x00170081a4007388 */ /* 0x000fe20000000400 */
[----:B------:R-:W4:Y:S01]  /*30a0*/  MUFU.EX2 R133, R133 ;  /* 0x0000008500857308 */ /* 0x000f220000000800 */
[----:B------:R-:W-:Y:S01]  /*30b0*/  FMUL R48, R48, 1.4426950216293334961 ;  /* 0x3fb8aa3b30307820 */ /* 0x000fe20000400000 */
[----:B0-----:R-:W-:Y:S01]  /*30c0*/  FMNMX R43, R10, R43, !PT ;  /* 0x0000002b0a2b7209 */ /* 0x001fe20007800000 */
[----:B-1----:R-:W-:-:S05]  /*30d0*/  FADD R47, R138, R147 ;  /* 0x000000938a2f7221 */ /* 0x002fca0000000000 */
[----:B------:R-:W-:Y:S01]  /*30e0*/  MUFU.EX2 R122, R93 ;  /* 0x0000005d007a7308 */ /* 0x000fe20000000800 */
[----:B------:R-:W-:Y:S01]  /*30f0*/  FADD R68, R68, -R9 ;  /* 0x8000000944447221 */ /* 0x000fe20000000000 */
[----:B------:R-:W-:-:S06]  /*3100*/  FMNMX R10, R43, R12, !PT ;  /* 0x0000000c2b0a7209 */ /* 0x000fcc0007800000 */
[----:B------:R-:W0:Y:S01]  /*3110*/  MUFU.EX2 R70, R70 ;  /* 0x0000004600467308 */ /* 0x000e220000000800 */
[----:B------:R-:W-:Y:S02]  /*3120*/  FADD R46, -R9, R18 ;  /* 0x00000012092e7221 */ /* 0x000fe40000000100 */
[----:B------:R-:W-:-:S05]  /*3130*/  FADD R47, R136, R47 ;  /* 0x0000002f882f7221 */ /* 0x000fca0000000000 */
[----:B------:R-:W1:Y:S01]  /*3140*/  MUFU.EX2 R73, R73 ;  /* 0x0000004900497308 */ /* 0x000e620000000800 */
[----:B------:R-:W-:-:S07]  /*3150*/  FMUL R68, R68, 1.4426950216293334961 ;  /* 0x3fb8aa3b44447820 */ /* 0x000fce0000400000 */
[----:B------:R-:W0:Y:S01]  /*3160*/  MUFU.EX2 R135, R135 ;  /* 0x0000008700877308 */ /* 0x000e220000000800 */
[----:B------:R-:W-:-:S07]  /*3170*/  FADD R49, R49, -R9 ;  /* 0x8000000931317221 */ /* 0x000fce0000000000 */
[----:B------:R-:W0:Y:S01]  /*3180*/  MUFU.EX2 R62, R62 ;  /* 0x0000003e003e7308 */ /* 0x000e220000000800 */
[----:B------:R-:W-:Y:S02]  /*3190*/  FADD R50, R50, -R9 ;  /* 0x8000000932327221 */ /* 0x000fe40000000000 */
[----:B------:R-:W-:-:S05]  /*31a0*/  FMUL R43, R46, 1.4426950216293334961 ;  /* 0x3fb8aa3b2e2b7820 */ /* 0x000fca0000400000 */
[----:B------:R0:W-:Y:S01]  /*31b0*/  MUFU.EX2 R95, R48 ;  /* 0x00000030005f7308 */ /* 0x0001e20000000800 */
[--C-:B------:R-:W-:Y:S02]  /*31c0*/  FADD R134, R134, -R10.reuse ;  /* 0x8000000a86867221 */ /* 0x100fe40000000000 */
[--C-:B------:R-:W-:Y:S02]  /*31d0*/  FADD R137, R137, -R10.reuse ;  /* 0x8000000a89897221 */ /* 0x100fe40000000000 */
[----:B------:R-:W-:Y:S02]  /*31e0*/  FADD R44, R44, -R10 ;  /* 0x8000000a2c2c7221 */ /* 0x000fe40000000000 */
[----:B0-----:R-:W-:Y:S02]  /*31f0*/  FADD R48, R141, R142 ;  /* 0x0000008e8d307221 */ /* 0x001fe40000000000 */
[----:B-----5:R-:W-:Y:S02]  /*3200*/  FADD R46, R148, R47 ;  /* 0x0000002f942e7221 */ /* 0x020fe40000000000 */
[----:B------:R-:W-:Y:S01]  /*3210*/  FADD R48, R45, R48 ;  /* 0x000000302d307221 */ /* 0x000fe20000000000 */
[----:B------:R0:W-:Y:S01]  /*3220*/  MUFU.EX2 R93, R68 ;  /* 0x00000044005d7308 */ /* 0x0001e20000000800 */
[----:B------:R-:W-:Y:S01]  /*3230*/  FMUL R21, R21, 1.4426950216293334961 ;  /* 0x3fb8aa3b15157820 */ /* 0x000fe20000400000 */
[----:B--2---:R-:W-:Y:S01]  /*3240*/  F2FP.BF16.PACK_AB R78, R139, R45 ;  /* 0x0000002d8b4e723e */ /* 0x004fe200000010ff */
[----:B------:R-:W-:-:S02]  /*3250*/  FADD R96, R96, -R8 ;  /* 0x8000000860607221 */ /* 0x000fc40000000000 */
[----:B------:R-:W-:Y:S02]  /*3260*/  FMUL R49, R49, 1.4426950216293334961 ;  /* 0x3fb8aa3b31317820 */ /* 0x000fe40000400000 */
[----:B------:R-:W-:Y:S02]  /*3270*/  FMUL R50, R50, 1.4426950216293334961 ;  /* 0x3fb8aa3b32327820 */ /* 0x000fe40000400000 */
[----:B------:R-:W-:Y:S02]  /*3280*/  FADD R48, R139, R48 ;  /* 0x000000308b307221 */ /* 0x000fe40000000000 */
[----:B---3--:R-:W-:Y:S02]  /*3290*/  FMUL R61, R134, 1.4426950216293334961 ;  /* 0x3fb8aa3b863d7820 */ /* 0x008fe40000400000 */
[----:B0-----:R-:W-:Y:S02]  /*32a0*/  FMUL R68, R137, 1.4426950216293334961 ;  /* 0x3fb8aa3b89447820 */ /* 0x001fe40000400000 */
[----:B------:R-:W-:-:S02]  /*32b0*/  FMUL R127, R44, 1.4426950216293334961 ;  /* 0x3fb8aa3b2c7f7820 */ /* 0x000fc40000400000 */
[----:B----4-:R-:W-:Y:S02]  /*32c0*/  FADD R46, R133, R46 ;  /* 0x0000002e852e7221 */ /* 0x010fe40000000000 */
[----:B------:R-:W-:Y:S02]  /*32d0*/  FADD R44, R60, -R10 ;  /* 0x8000000a3c2c7221 */ /* 0x000fe40000000000 */
[----:B------:R-:W-:Y:S01]  /*32e0*/  FADD R45, R122, R70 ;  /* 0x000000467a2d7221 */ /* 0x000fe20000000000 */
[----:B------:R0:W-:Y:S01]  /*32f0*/  MUFU.EX2 R105, R21 ;  /* 0x0000001500697308 */ /* 0x0001e20000000800 */
[----:B-1----:R-:W-:Y:S01]  /*3300*/  FADD R123, R73, R48 ;  /* 0x00000030497b7221 */ /* 0x002fe20000000000 */
[----:B------:R-:W-:Y:S01]  /*3310*/  F2FP.BF16.PACK_AB R60, R70, R122 ;  /* 0x0000007a463c723e */ /* 0x000fe200000010ff */
[----:B------:R-:W-:Y:S02]  /*3320*/  FADD R124, R135, R46 ;  /* 0x0000002e877c7221 */ /* 0x000fe40000000000 */
[----:B------:R-:W-:-:S02]  /*3330*/  FMUL R70, R44, 1.4426950216293334961 ;  /* 0x3fb8aa3b2c467820 */ /* 0x000fc40000400000 */
[----:B------:R-:W-:Y:S01]  /*3340*/  FADD R122, R62, R45 ;  /* 0x0000002d3e7a7221 */ /* 0x000fe20000000000 */
[----:B------:R-:W-:Y:S01]  /*3350*/  BAR.SYNC.DEFER_BLOCKING 0x0 ;  /* 0x0000000000007b1d */ /* 0x000fe20000010000 */
[----:B0-----:R-:W-:-:S05]  /*3360*/  FMUL R21, R96, 1.4426950216293334961 ;  /* 0x3fb8aa3b60157820 */ /* 0x001fca0000400000 */
[----:B------:R-:W-:Y:S08]  /*3370*/  MUFU.EX2 R96, R49 ;  /* 0x0000003100607308 */ /* 0x000ff00000000800 */
[----:B------:R0:W-:Y:S08]  /*3380*/  MUFU.EX2 R92, R50 ;  /* 0x00000032005c7308 */ /* 0x0001f00000000800 */
[----:B------:R-:W-:Y:S01]  /*3390*/  MUFU.EX2 R61, R61 ;  /* 0x0000003d003d7308 */ /* 0x000fe20000000800 */
[----:B0-----:R-:W0:Y:S04]  /*33a0*/  LDSM.16.M88.4 R48, [R11+0x1000] ;  /* 0x001000000b30783b */ /* 0x001e280000000200 */
[----:B------:R-:W1:Y:S03]  /*33b0*/  LDSM.16.M88.4 R44, [R11+0x1400] ;  /* 0x001400000b2c783b */ /* 0x000e660000000200 */
[----:B------:R-:W2:Y:S01]  /*33c0*/  MUFU.EX2 R68, R68 ;  /* 0x0000004400447308 */ /* 0x000ea20000000800 */
[----:B------:R-:W-:-:S02]  /*33d0*/  FMUL R91, R91, 1.4426950216293334961 ;  /* 0x3fb8aa3b5b5b7820 */ /* 0x000fc40000400000 */
[----:B------:R-:W-:-:S05]  /*33e0*/  FADD R20, R20, -R9 ;  /* 0x8000000914147221 */ /* 0x000fca0000000000 */
[----:B------:R-:W3:Y:S01]  /*33f0*/  MUFU.EX2 R63, R63 ;  /* 0x0000003f003f7308 */ /* 0x000ee20000000800 */
[----:B------:R-:W-:Y:S02]  /*3400*/  FMUL R20, R20, 1.4426950216293334961 ;  /* 0x3fb8aa3b14147820 */ /* 0x000fe40000400000 */
[----:B------:R-:W-:Y:S02]  /*3410*/  FADD R69, R69, -R9 ;  /* 0x8000000945457221 */ /* 0x000fe40000000000 */
[----:B--2---:R-:W-:-:S03]  /*3420*/  FADD R126, R61, R68 ;  /* 0x000000443d7e7221 */ /* 0x004fc60000000000 */
[----:B------:R-:W2:Y:S01]  /*3430*/  MUFU.EX2 R91, R91 ;  /* 0x0000005b005b7308 */ /* 0x000ea20000000800 */
[----:B------:R-:W-:Y:S01]  /*3440*/  F2FP.BF16.PACK_AB R61, R68, R61 ;  /* 0x0000003d443d723e */ /* 0x000fe200000010ff */
[----:B------:R-:W-:Y:S02]  /*3450*/  FADD R68, -R10, R12 ;  /* 0x0000000c0a447221 */ /* 0x000fe40000000100 */
[----:B------:R-:W-:Y:S02]  /*3460*/  FADD R12, R113, -R10 ;  /* 0x8000000a710c7221 */ /* 0x000fe40000000000 */
[----:B------:R-:W-:Y:S02]  /*3470*/  FMUL R128, R68, 1.4426950216293334961 ;  /* 0x3fb8aa3b44807820 */ /* 0x000fe40000400000 */
[----:B------:R4:W-:Y:S01]  /*3480*/  MUFU.EX2 R103, R20 ;  /* 0x0000001400677308 */ /* 0x0009e20000000800 */
[----:B------:R-:W-:Y:S02]  /*3490*/  FMUL R125, R12, 1.4426950216293334961 ;  /* 0x3fb8aa3b0c7d7820 */ /* 0x000fe40000400000 */
[----:B------:R-:W-:-:S05]  /*34a0*/  FADD R116, R116, -R5 ;  /* 0x8000000574747221 */ /* 0x000fca0000000000 */
[----:B------:R-:W5:Y:S01]  /*34b0*/  MUFU.EX2 R127, R127 ;  /* 0x0000007f007f7308 */ /* 0x000f620000000800 */
[----:B----4-:R-:W-:Y:S02]  /*34c0*/  FMUL R20, R69, 1.4426950216293334961 ;  /* 0x3fb8aa3b45147820 */ /* 0x010fe40000400000 */
[----:B------:R-:W-:Y:S02]  /*34d0*/  FADD R69, R75, -R10 ;  /* 0x8000000a4b457221 */ /* 0x000fe40000000000 */
[----:B------:R-:W-:-:S03]  /*34e0*/  FADD R76, R76, -R9 ;  /* 0x800000094c4c7221 */ /* 0x000fc60000000000 */
[----:B------:R-:W4:Y:S01]  /*34f0*/  MUFU.EX2 R43, R43 ;  /* 0x0000002b002b7308 */ /* 0x000f220000000800 */
[----:B------:R-:W-:Y:S01]  /*3500*/  FMUL R71, R69, 1.4426950216293334961 ;  /* 0x3fb8aa3b45477820 */ /* 0x000fe20000400000 */
[C---:B---3--:R-:W-:Y:S01]  /*3510*/  F2FP.BF16.PACK_AB R62, R63.reuse, R62 ;  /* 0x0000003e3f3e723e */ /* 0x048fe200000010ff */
[----:B------:R-:W-:-:S05]  /*3520*/  FADD R122, R63, R122 ;  /* 0x0000007a3f7a7221 */ /* 0x000fca0000000000 */
[----:B------:R3:W-:Y:S01]  /*3530*/  MUFU.EX2 R75, R70 ;  /* 0x00000046004b7308 */ /* 0x0007e20000000800 */
[----:B------:R-:W-:Y:S02]  /*3540*/  FMUL R116, R116, 1.4426950216293334961 ;  /* 0x3fb8aa3b74747820 */ /* 0x000fe40000400000 */
[----:B------:R-:W-:-:S05]  /*3550*/  FADD R63, R112, -R10 ;  /* 0x8000000a703f7221 */ /* 0x000fca0000000000 */
[----:B------:R-:W0:Y:S01]  /*3560*/  MUFU.EX2 R12, R128 ;  /* 0x00000080000c7308 */ /* 0x000e220000000800 */
[----:B------:R-:W-:Y:S01]  /*3570*/  FADD R19, R19, -R9 ;  /* 0x8000000913137221 */ /* 0x000fe20000000000 */
[----:B------:R-:W-:Y:S01]  /*3580*/  F2FP.BF16.PACK_AB R77, R147, R138 ;  /* 0x0000008a934d723e */ /* 0x000fe200000010ff */
[----:B------:R-:W-:Y:S01]  /*3590*/  FMUL R17, R76, 1.4426950216293334961 ;  /* 0x3fb8aa3b4c117820 */ /* 0x000fe20000400000 */
[----:B------:R-:W-:Y:S01]  /*35a0*/  F2FP.BF16.PACK_AB R76, R142, R141 ;  /* 0x0000008d8e4c723e */ /* 0x000fe200000010ff */
[C---:B--2---:R-:W-:Y:S01]  /*35b0*/  FMUL R68, R91.reuse, R64 ;  /* 0x000000405b447220 */ /* 0x044fe20000400000 */
[----:B------:R-:W-:Y:S01]  /*35c0*/  F2FP.BF16.PACK_AB R79, R148, R136 ;  /* 0x00000088944f723e */ /* 0x000fe200000010ff */
[C---:B------:R-:W-:Y:S01]  /*35d0*/  FMUL R69, R91.reuse, R65 ;  /* 0x000000415b457220 */ /* 0x040fe20000400000 */
[----:B------:R2:W-:Y:S01]  /*35e0*/  MUFU.EX2 R112, R71 ;  /* 0x0000004700707308 */ /* 0x0005e20000000800 */
[----:B---3--:R-:W-:Y:S02]  /*35f0*/  FMUL R70, R90, R66 ;  /* 0x000000425a467220 */ /* 0x008fe40000400000 */
[----:B------:R-:W-:-:S02]  /*3600*/  FMUL R52, R91, R52 ;  /* 0x000000345b347220 */ /* 0x000fc40000400000 */
[----:B------:R-:W-:Y:S02]  /*3610*/  FMUL R53, R91, R53 ;  /* 0x000000355b357220 */ /* 0x000fe40000400000 */
[C---:B------:R-:W-:Y:S02]  /*3620*/  FMUL R54, R90.reuse, R54 ;  /* 0x000000365a367220 */ /* 0x040fe40000400000 */
[C---:B--2---:R-:W-:Y:S01]  /*3630*/  FMUL R71, R90.reuse, R67 ;  /* 0x000000435a477220 */ /* 0x044fe20000400000 */
[----:B------:R-:W2:Y:S01]  /*3640*/  MUFU.EX2 R117, R116 ;  /* 0x0000007400757308 */ /* 0x000ea20000000800 */
[----:B------:R-:W-:Y:S02]  /*3650*/  FMUL R55, R90, R55 ;  /* 0x000000375a377220 */ /* 0x000fe40000400000 */
[----:B------:R-:W-:Y:S02]  /*3660*/  FMUL R19, R19, 1.4426950216293334961 ;  /* 0x3fb8aa3b13137820 */ /* 0x000fe40000400000 */
[----:B------:R-:W-:-:S03]  /*3670*/  FMUL R63, R63, 1.4426950216293334961 ;  /* 0x3fb8aa3b3f3f7820 */ /* 0x000fc60000400000 */
[----:B------:R-:W3:Y:S01]  /*3680*/  MUFU.EX2 R114, R114 ;  /* 0x0000007200727308 */ /* 0x000ee20000000800 */
[----:B0-----:R-:W-:Y:S01]  /*3690*/  HMMA.16816.F32.BF16 R68, R76, R48, R68 ;  /* 0x000000304c44723c */ /* 0x001fe20000041844 */
[----:B-----5:R-:W-:Y:S02]  /*36a0*/  FADD R126, R127, R126 ;  /* 0x0000007e7f7e7221 */ /* 0x020fe40000000000 */
[----:B------:R-:W-:-:S04]  /*36b0*/  FADD R74, R74, -R10 ;  /* 0x8000000a4a4a7221 */ /* 0x000fc80000000000 */
[----:B------:R-:W-:Y:S01]  /*36c0*/  MUFU.EX2 R106, R106 ;  /* 0x0000006a006a7308 */ /* 0x000fe20000000800 */
[----:B-1----:R-:W-:Y:S01]  /*36d0*/  HMMA.16816.F32.BF16 R76, R76, R44, R52 ;  /* 0x0000002c4c4c723c */ /* 0x002fe20000041834 */
[C---:B----4-:R-:W-:Y:S02]  /*36e0*/  FMUL R64, R43.reuse, R56 ;  /* 0x000000382b407220 */ /* 0x050fe40000400000 */
[----:B------:R-:W-:Y:S02]  /*36f0*/  FMUL R65, R43, R57 ;  /* 0x000000392b417220 */ /* 0x000fe40000400000 */
[C---:B------:R-:W-:Y:S02]  /*3700*/  FMUL R66, R12.reuse, R58 ;  /* 0x0000003a0c427220 */ /* 0x040fe40000400000 */
[----:B------:R-:W0:Y:S01]  /*3710*/  MUFU.EX2 R116, R19 ;  /* 0x0000001300747308 */ /* 0x000e220000000800 */
[----:B------:R-:W-:Y:S02]  /*3720*/  FMUL R67, R12, R59 ;  /* 0x0000003b0c437220 */ /* 0x000fe40000400000 */
[----:B------:R-:W-:-:S02]  /*3730*/  FADD R53, R119, R124 ;  /* 0x0000007c77357221 */ /* 0x000fc40000000000 */
[----:B------:R-:W-:-:S03]  /*3740*/  FADD R126, R75, R126 ;  /* 0x0000007e4b7e7221 */ /* 0x000fc60000000000 */
[----:B------:R1:W4:Y:S01]  /*3750*/  MUFU.EX2 R113, R63 ;  /* 0x0000003f00717308 */ /* 0x0003220000000800 */
[C---:B------:R-:W-:Y:S02]  /*3760*/  FMUL R80, R43.reuse, R80 ;  /* 0x000000502b507220 */ /* 0x040fe40000400000 */
[----:B------:R-:W-:Y:S02]  /*3770*/  FMUL R81, R43, R81 ;  /* 0x000000512b517220 */ /* 0x000fe40000400000 */
[C---:B------:R-:W-:Y:S02]  /*3780*/  FMUL R82, R12.reuse, R82 ;  /* 0x000000520c527220 */ /* 0x040fe40000400000 */
[----:B------:R-:W-:Y:S01]  /*3790*/  FMUL R83, R12, R83 ;  /* 0x000000530c537220 */ /* 0x000fe20000400000 */
[----:B-1----:R-:W-:Y:S01]  /*37a0*/  F2FP.BF16.PACK_AB R63, R75, R127 ;  /* 0x0000007f4b3f723e */ /* 0x002fe200000010ff */
[----:B------:R-:W1:Y:S01]  /*37b0*/  MUFU.EX2 R125, R125 ;  /* 0x0000007d007d7308 */ /* 0x000e620000000800 */
[----:B------:R-:W-:-:S02]  /*37c0*/  FMUL R75, R74, 1.4426950216293334961 ;  /* 0x3fb8aa3b4a4b7820 */ /* 0x000fc40000400000 */
[--C-:B------:R-:W-:Y:S02]  /*37d0*/  FADD R108, R108, -R10.reuse ;  /* 0x8000000a6c6c7221 */ /* 0x100fe40000000000 */
[----:B------:R-:W-:Y:S02]  /*37e0*/  FADD R56, R120, R53 ;  /* 0x0000003578387221 */ /* 0x000fe40000000000 */
[----:B------:R-:W-:Y:S01]  /*37f0*/  FADD R123, R140, R123 ;  /* 0x0000007b8c7b7221 */ /* 0x000fe20000000000 */
[----:B------:R-:W-:Y:S01]  /*3800*/  MUFU.EX2 R97, R97 ;  /* 0x0000006100617308 */ /* 0x000fe20000000800 */
[----:B------:R-:W-:Y:S01]  /*3810*/  FADD R121, R121, -R10 ;  /* 0x8000000a79797221 */ /* 0x000fe20000000000 */
[----:B------:R-:W-:Y:S01]  /*3820*/  HMMA.16816.F32.BF16 R64, R60, R48, R64 ;  /* 0x000000303c40723c */ /* 0x000fe20000041840 */
[----:B------:R-:W-:Y:S02]  /*3830*/  FMUL R108, R108, 1.4426950216293334961 ;  /* 0x3fb8aa3b6c6c7820 */ /* 0x000fe40000400000 */
[----:B------:R-:W-:-:S03]  /*3840*/  FADD R53, R105, R56 ;  /* 0x0000003869357221 */ /* 0x000fc60000000000 */
[----:B------:R-:W5:Y:S01]  /*3850*/  MUFU.EX2 R54, R75 ;  /* 0x0000004b00367308 */ /* 0x000f620000000800 */
[----:B--2---:R-:W-:Y:S01]  /*3860*/  FADD R123, R117, R123 ;  /* 0x0000007b757b7221 */ /* 0x004fe20000000000 */
[----:B------:R-:W-:Y:S01]  /*3870*/  HMMA.16816.F32.BF16 R60, R60, R44, R80 ;  /* 0x0000002c3c3c723c */ /* 0x000fe20000041850 */
[----:B------:R-:W-:Y:S02]  /*3880*/  FMUL R49, R121, 1.4426950216293334961 ;  /* 0x3fb8aa3b79317820 */ /* 0x000fe40000400000 */
[----:B------:R-:W-:Y:S02]  /*3890*/  FADD R115, R115, -R10 ;  /* 0x8000000a73737221 */ /* 0x000fe40000000000 */
[----:B------:R-:W-:Y:S01]  /*38a0*/  FADD R126, R112, R126 ;  /* 0x0000007e707e7221 */ /* 0x000fe20000000000 */
[----:B------:R-:W2:Y:S01]  /*38b0*/  MUFU.EX2 R100, R100 ;  /* 0x0000006400647308 */ /* 0x000ea20000000800 */
[----:B---3--:R-:W-:Y:S02]  /*38c0*/  FADD R45, R114, R122 ;  /* 0x0000007a722d7221 */ /* 0x008fe40000000000 */
[----:B------:R-:W-:-:S02]  /*38d0*/  FADD R52, R118, R123 ;  /* 0x0000007b76347221 */ /* 0x000fc40000000000 */
[----:B------:R-:W-:-:S03]  /*38e0*/  FADD R111, R111, -R10 ;  /* 0x8000000a6f6f7221 */ /* 0x000fc60000000000 */
[----:B------:R-:W3:Y:S01]  /*38f0*/  MUFU.EX2 R98, R98 ;  /* 0x0000006200627308 */ /* 0x000ee20000000800 */
[----:B0-----:R-:W-:Y:S02]  /*3900*/  FADD R44, R116, R45 ;  /* 0x0000002d742c7221 */ /* 0x001fe40000000000 */
[----:B----4-:R-:W-:-:S05]  /*3910*/  FADD R126, R113, R126 ;  /* 0x0000007e717e7221 */ /* 0x010fca0000000000 */
[----:B------:R0:W4:Y:S01]  /*3920*/  MUFU.EX2 R48, R108 ;  /* 0x0000006c00307308 */ /* 0x0001220000000800 */
[----:B------:R-:W-:Y:S02]  /*3930*/  FADD R130, R130, -R8 ;  /* 0x8000000882827221 */ /* 0x000fe40000000000 */
[----:B------:R-:W-:Y:S02]  /*3940*/  FADD R55, R109, R52 ;  /* 0x000000346d377221 */ /* 0x000fe40000000000 */
[C---:B0-----:R-:W-:Y:S01]  /*3950*/  FADD R108, R106.reuse, R53 ;  /* 0x000000356a6c7221 */ /* 0x041fe20000000000 */
[----:B------:R-:W-:Y:S02]  /*3960*/  F2FP.BF16.PACK_AB R53, R106, R105 ;  /* 0x000000696a35723e */ /* 0x000fe400000010ff */
[----:B------:R-:W0:Y:S01]  /*3970*/  MUFU.EX2 R99, R99 ;  /* 0x0000006300637308 */ /* 0x000e220000000800 */
[----:B------:R-:W-:Y:S02]  /*3980*/  FMUL R105, R115, 1.4426950216293334961 ;  /* 0x3fb8aa3b73697820 */ /* 0x000fe40000400000 */
[----:B------:R-:W-:-:S02]  /*3990*/  FMUL R106, R111, 1.4426950216293334961 ;  /* 0x3fb8aa3b6f6a7820 */ /* 0x000fc40000400000 */
[----:B------:R-:W-:-:S03]  /*39a0*/  FADD R45, R103, R44 ;  /* 0x0000002c672d7221 */ /* 0x000fc60000000000 */
[----:B------:R-:W0:Y:S01]  /*39b0*/  MUFU.EX2 R49, R49 ;  /* 0x0000003100317308 */ /* 0x000e220000000800 */
[----:B-1----:R-:W-:Y:S01]  /*39c0*/  FADD R59, R125, R126 ;  /* 0x0000007e7d3b7221 */ /* 0x002fe20000000000 */
[----:B------:R-:W-:Y:S01]  /*39d0*/  F2FP.BF16.PACK_AB R52, R110, R109 ;  /* 0x0000006d6e34723e */ /* 0x000fe200000010ff */
[----:B------:R-:W-:Y:S02]  /*39e0*/  FADD R107, R107, -R10 ;  /* 0x8000000a6b6b7221 */ /* 0x000fe40000000000 */
[----:B------:R-:W-:Y:S02]  /*39f0*/  FMUL R86, R130, 1.4426950216293334961 ;  /* 0x3fb8aa3b82567820 */ /* 0x000fe40000400000 */
[----:B------:R-:W-:Y:S01]  /*3a00*/  FADD R131, R131, -R8 ;  /* 0x8000000883837221 */ /* 0x000fe20000000000 */
[----:B------:R-:W1:Y:S01]  /*3a10*/  MUFU.EX2 R105, R105 ;  /* 0x0000006900697308 */ /* 0x000e620000000800 */
[----:B------:R-:W-:Y:S01]  /*3a20*/  FADD R55, R110, R55 ;  /* 0x000000376e377221 */ /* 0x000fe20000000000 */
[----:B------:R-:W-:Y:S01]  /*3a30*/  F2FP.BF16.PACK_AB R72, R140, R73 ;  /* 0x000000498c48723e */ /* 0x000fe200000010ff */
[----:B------:R-:W-:Y:S01]  /*3a40*/  FADD R110, R104, R45 ;  /* 0x0000002d686e7221 */ /* 0x000fe20000000000 */
[----:B------:R-:W-:Y:S01]  /*3a50*/  F2FP.BF16.PACK_AB R73, R135, R133 ;  /* 0x000000858749723e */ /* 0x000fe200000010ff */
[----:B-----5:R-:W-:Y:S01]  /*3a60*/  FADD R111, R54, R59 ;  /* 0x0000003b366f7221 */ /* 0x020fe20000000000 */
[----:B------:R-:W-:Y:S01]  /*3a70*/  F2FP.BF16.PACK_AB R74, R118, R117 ;  /* 0x00000075764a723e */ /* 0x000fe200000010ff */
[----:B------:R-:W-:Y:S01]  /*3a80*/  FADD R45, R97, R108 ;  /* 0x0000006c612d7221 */ /* 0x000fe20000000000 */
[----:B------:R-:W-:Y:S01]  /*3a90*/  F2FP.BF16.PACK_AB R75, R120, R119 ;  /* 0x00000077784b723e */ /* 0x000fe200000010ff */
[----:B------:R-:W5:Y:S01]  /*3aa0*/  MUFU.EX2 R106, R106 ;  /* 0x0000006a006a7308 */ /* 0x000f620000000800 */
[----:B------:R-:W-:Y:S01]  /*3ab0*/  F2FP.BF16.PACK_AB R56, R116, R114 ;  /* 0x000000727438723e */ /* 0x000fe200000010ff */
[----:B------:R-:W-:Y:S01]  /*3ac0*/  FMUL R107, R107, 1.4426950216293334961 ;  /* 0x3fb8aa3b6b6b7820 */ /* 0x000fe20000400000 */
[----:B------:R-:W-:Y:S01]  /*3ad0*/  F2FP.BF16.PACK_AB R57, R113, R112 ;  /* 0x000000707139723e */ /* 0x000fe200000010ff */
[----:B------:R-:W-:Y:S01]  /*3ae0*/  FADD R44, R102, -R10 ;  /* 0x8000000a662c7221 */ /* 0x000fe20000000000 */
[----:B------:R-:W-:Y:S01]  /*3af0*/  F2FP.BF16.PACK_AB R58, R104, R103 ;  /* 0x00000067683a723e */ /* 0x000fe200000010ff */
[----:B------:R-:W-:Y:S01]  /*3b00*/  FMUL R87, R131, 1.4426950216293334961 ;  /* 0x3fb8aa3b83577820 */ /* 0x000fe20000400000 */
[----:B------:R-:W-:Y:S01]  /*3b10*/  F2FP.BF16.PACK_AB R59, R54, R125 ;  /* 0x0000007d363b723e */ /* 0x000fe200000010ff */
[----:B------:R-:W0:Y:S01]  /*3b20*/  MUFU.EX2 R88, R88 ;  /* 0x0000005800587308 */ /* 0x000e220000000800 */
[----:B--2---:R-:W-:Y:S01]  /*3b30*/  FADD R54, R100, R55 ;  /* 0x0000003764367221 */ /* 0x004fe20000000000 */
[----:B---3--:R-:W-:Y:S01]  /*3b40*/  F2FP.BF16.PACK_AB R55, R98, R97 ;  /* 0x000000616237723e */ /* 0x008fe200000010ff */
[----:B------:R-:W-:-:S02]  /*3b50*/  FADD R132, R132, -R9 ;  /* 0x8000000984847221 */ /* 0x000fc40000000000 */
[----:B------:R-:W-:Y:S02]  /*3b60*/  FADD R109, R98, R45 ;  /* 0x0000002d626d7221 */ /* 0x000fe40000000000 */
[----:B------:R-:W-:Y:S01]  /*3b70*/  FMUL R44, R44, 1.4426950216293334961 ;  /* 0x3fb8aa3b2c2c7820 */ /* 0x000fe20000400000 */
[----:B------:R-:W2:Y:S01]  /*3b80*/  MUFU.EX2 R86, R86 ;  /* 0x0000005600567308 */ /* 0x000ea20000000800 */
[----:B------:R-:W-:Y:S02]  /*3b90*/  FADD R101, R101, -R10 ;  /* 0x8000000a65657221 */ /* 0x000fe40000000000 */
[----:B----4-:R-:W-:Y:S02]  /*3ba0*/  FADD R98, R48, R111 ;  /* 0x0000006f30627221 */ /* 0x010fe40000000000 */
[----:B------:R-:W-:-:S03]  /*3bb0*/  FADD R45, R95, R110 ;  /* 0x0000006e5f2d7221 */ /* 0x000fc60000000000 */
[----:B------:R-:W3:Y:S01]  /*3bc0*/  MUFU.EX2 R102, R107 ;  /* 0x0000006b00667308 */ /* 0x000ee20000000800 */
[C---:B0-----:R-:W-:Y:S01]  /*3bd0*/  FADD R103, R99.reuse, R54 ;  /* 0x0000003663677221 */ /* 0x041fe20000000000 */
[----:B------:R-:W-:Y:S01]  /*3be0*/  HMMA.16816.F32.BF16 R68, R72, R50, R68 ;  /* 0x000000324844723c */ /* 0x000fe20000041844 */
[----:B------:R-:W-:Y:S01]  /*3bf0*/  FMUL R19, R132, 1.4426950216293334961 ;  /* 0x3fb8aa3b84137820 */ /* 0x000fe20000400000 */
[----:B------:R-:W-:Y:S01]  /*3c00*/  F2FP.BF16.PACK_AB R54, R99, R100 ;  /* 0x000000646336723e */ /* 0x000fe200000010ff */
[----:B------:R-:W-:-:S03]  /*3c10*/  FMUL R101, R101, 1.4426950216293334961 ;  /* 0x3fb8aa3b65657820 */ /* 0x000fc60000400000 */
[----:B------:R-:W0:Y:S01]  /*3c20*/  MUFU.EX2 R20, R20 ;  /* 0x0000001400147308 */ /* 0x000e220000000800 */
[----:B------:R-:W-:Y:S01]  /*3c30*/  FADD R98, R49, R98 ;  /* 0x0000006231627221 */ /* 0x000fe20000000000 */
[----:B------:R-:W-:Y:S01]  /*3c40*/  HMMA.16816.F32.BF16 R64, R56, R50, R64 ;  /* 0x000000323840723c */ /* 0x000fe20000041840 */
[----:B------:R-:W-:-:S05]  /*3c50*/  FADD R143, R143, -R9 ;  /* 0x800000098f8f7221 */ /* 0x000fca0000000000 */
[----:B------:R-:W4:Y:S01]  /*3c60*/  MUFU.EX2 R89, R89 ;  /* 0x0000005900597308 */ /* 0x000f220000000800 */
[----:B------:R-:W-:Y:S02]  /*3c70*/  FADD R50, R94, -R10 ;  /* 0x8000000a5e327221 */ /* 0x000fe40000000000 */
[----:B------:R-:W-:Y:S01]  /*3c80*/  FADD R51, R96, R45 ;  /* 0x0000002d60337221 */ /* 0x000fe20000000000 */
[----:B------:R-:W-:-:S04]  /*3c90*/  F2FP.BF16.PACK_AB R45, R49, R48 ;  /* 0x00000030312d723e */ /* 0x000fc800000010ff */
[----:B------:R-:W0:Y:S01]  /*3ca0*/  MUFU.EX2 R87, R87 ;  /* 0x0000005700577308 */ /* 0x000e220000000800 */
[----:B------:R-:W-:Y:S02]  /*3cb0*/  FMUL R50, R50, 1.4426950216293334961 ;  /* 0x3fb8aa3b32327820 */ /* 0x000fe40000400000 */
[----:B-1----:R-:W-:-:S05]  /*3cc0*/  FADD R49, R105, R98 ;  /* 0x0000006269317221 */ /* 0x002fca0000000000 */
[----:B------:R1:W0:Y:S01]  /*3cd0*/  MUFU.EX2 R99, R44 ;  /* 0x0000002c00637308 */ /* 0x0002220000000800 */
[----:B------:R-:W-:Y:S02]  /*3ce0*/  FMUL R143, R143, 1.4426950216293334961 ;  /* 0x3fb8aa3b8f8f7820 */ /* 0x000fe40000400000 */
[----:B------:R-:W-:-:S05]  /*3cf0*/  FADD R48, R92, R51 ;  /* 0x000000335c307221 */ /* 0x000fca0000000000 */
[----:B------:R-:W0:Y:S01]  /*3d00*/  MUFU.EX2 R17, R17 ;  /* 0x0000001100117308 */ /* 0x000e220000000800 */
[----:B-1----:R-:W-:Y:S01]  /*3d10*/  F2FP.BF16.PACK_AB R44, R96, R95 ;  /* 0x0000005f602c723e */ /* 0x002fe200000010ff */
[-C--:B------:R-:W-:Y:S01]  /*3d20*/  HMMA.16816.F32.BF16 R80, R72, R46.reuse, R76 ;  /* 0x0000002e4850723c */ /* 0x080fe2000004184c */
[----:B-----5:R-:W-:Y:S01]  /*3d30*/  FADD R49, R106, R49 ;  /* 0x000000316a317221 */ /* 0x020fe20000000000 */
[----:B------:R-:W1:Y:S04]  /*3d40*/  LDSM.16.M88.4 R76, [R163+0x1000] ;  /* 0x00100000a34c783b */ /* 0x000e680000000200 */
[----:B------:R-:W5:Y:S01]  /*3d50*/  MUFU.EX2 R21, R21 ;  /* 0x0000001500157308 */ /* 0x000f620000000800 */
[----:B------:R-:W-:Y:S01]  /*3d60*/  LDSM.16.M88.4 R72, [R163+0x1400] ;  /* 0x00140000a348783b */ /* 0x000fe20000000200 */
[----:B------:R-:W-:Y:S06]  /*3d70*/  HMMA.16816.F32.BF16 R60, R56, R46, R60 ;  /* 0x0000002e383c723c */ /* 0x000fec000004183c */
[----:B------:R-:W0:Y:S01]  /*3d80*/  MUFU.EX2 R94, R101 ;  /* 0x00000065005e7308 */ /* 0x000e220000000800 */
[----:B------:R-:W-:-:S02]  /*3d90*/  FADD R47, R93, R48 ;  /* 0x000000305d2f7221 */ /* 0x000fc40000000000 */
[----:B------:R-:W-:-:S05]  /*3da0*/  FADD R46, R88, R103 ;  /* 0x00000067582e7221 */ /* 0x000fca0000000000 */
[----:B------:R-:W1:Y:S01]  /*3db0*/  MUFU.EX2 R19, R19 ;  /* 0x0000001300137308 */ /* 0x000e620000000800 */
[----:B--2---:R-:W-:Y:S02]  /*3dc0*/  FADD R48, R86, R109 ;  /* 0x0000006d56307221 */ /* 0x004fe40000000000 */
[----:B---3--:R-:W-:-:S05]  /*3dd0*/  FADD R58, R102, R49 ;  /* 0x00000031663a7221 */ /* 0x008fca0000000000 */
[----:B------:R-:W2:Y:S01]  /*3de0*/  MUFU.EX2 R42, R42 ;  /* 0x0000002a002a7308 */ /* 0x000ea20000000800 */
[----:B0-----:R-:W-:-:S07]  /*3df0*/  FADD R56, R20, R47 ;  /* 0x0000002f14387221 */ /* 0x001fce0000000000 */
[----:B------:R-:W0:Y:S01]  /*3e00*/  MUFU.EX2 R95, R50 ;  /* 0x00000032005f7308 */ /* 0x000e220000000800 */
[----:B----4-:R-:W-:-:S07]  /*3e10*/  FADD R47, R89, R46 ;  /* 0x0000002e592f7221 */ /* 0x010fce0000000000 */
[----:B------:R-:W3:Y:S01]  /*3e20*/  MUFU.EX2 R18, R143 ;  /* 0x0000008f00127308 */ /* 0x000ee20000000800 */
[----:B------:R-:W-:Y:S02]  /*3e30*/  FADD R48, R87, R48 ;  /* 0x0000003057307221 */ /* 0x000fe40000000000 */
[----:B------:R-:W-:Y:S02]  /*3e40*/  FADD R49, R99, R58 ;  /* 0x0000003a63317221 */ /* 0x000fe40000000000 */
[----:B------:R-:W-:Y:S02]  /*3e50*/  FADD R56, R17, R56 ;  /* 0x0000003811387221 */ /* 0x000fe40000000000 */
[----:B------:R-:W-:Y:S02]  /*3e60*/  FADD R46, R84, R47 ;  /* 0x0000002f542e7221 */ /* 0x000fe40000000000 */
[----:B-----5:R-:W-:Y:S02]  /*3e70*/  FADD R47, R21, R48 ;  /* 0x00000030152f7221 */ /* 0x020fe40000000000 */
[----:B------:R-:W-:-:S02]  /*3e80*/  FADD R48, R94, R49 ;  /* 0x000000315e307221 */ /* 0x000fc40000000000 */
[----:B-1----:R-:W-:Y:S02]  /*3e90*/  FADD R51, R19, R56 ;  /* 0x0000003813337221 */ /* 0x002fe40000000000 */
[----:B------:R-:W-:Y:S02]  /*3ea0*/  FADD R96, R85, R46 ;  /* 0x0000002e55607221 */ /* 0x000fe40000000000 */
[----:B--2---:R-:W-:Y:S02]  /*3eb0*/  FADD R97, R42, R47 ;  /* 0x0000002f2a617221 */ /* 0x004fe40000000000 */
[----:B0-----:R-:W-:Y:S02]  /*3ec0*/  FADD R100, R95, R48 ;  /* 0x000000305f647221 */ /* 0x001fe40000000000 */
[----:B---3--:R-:W-:Y:S01]  /*3ed0*/  FADD R98, R18, R51 ;  /* 0x0000003312627221 */ /* 0x008fe20000000000 */
[----:B------:R-:W-:Y:S01]  /*3ee0*/  F2FP.BF16.PACK_AB R46, R93, R92 ;  /* 0x0000005c5d2e723e */ /* 0x000fe200000010ff */
[----:B------:R-:W0:Y:S04]  /*3ef0*/  SHFL.BFLY PT, R101, R96, 0x2, 0x1f ;  /* 0x0c401f0060657f89 */ /* 0x000e2800000e0000 */
[----:B------:R-:W1:Y:S04]  /*3f00*/  SHFL.BFLY PT, R92, R97, 0x2, 0x1f ;  /* 0x0c401f00615c7f89 */ /* 0x000e6800000e0000 */
[----:B------:R-:W2:Y:S04]  /*3f10*/  SHFL.BFLY PT, R103, R100, 0x2, 0x1f ;  /* 0x0c401f0064677f89 */ /* 0x000ea800000e0000 */
[----:B------:R-:W3:Y:S04]  /*3f20*/  SHFL.BFLY PT, R93, R98, 0x2, 0x1f ;  /* 0x0c401f00625d7f89 */ /* 0x000ee800000e0000 */
[----:B------:R-:W4:Y:S01]  /*3f30*/  S2R R130, SR_CTAID.X ;  /* 0x0000000000827919 */ /* 0x000f220000002500 */
[----:B------:R-:W-:Y:S01]  /*3f40*/  F2FP.BF16.PACK_AB R47, R106, R105 ;  /* 0x000000696a2f723e */ /* 0x000fe200000010ff */
[----:B------:R-:W-:Y:S01]  /*3f50*/  HMMA.16816.F32.BF16 R68, R52, R76, R68 ;  /* 0x0000004c3444723c */ /* 0x000fe20000041844 */
[----:B------:R-:W-:Y:S01]  /*3f60*/  F2FP.BF16.PACK_AB R51, R42, R21 ;  /* 0x000000152a33723e */ /* 0x000fe200000010ff */
[----:B0-----:R-:W-:-:S02]  /*3f70*/  FADD R101, R96, R101 ;  /* 0x0000006560657221 */ /* 0x001fc40000000000 */
[----:B-1----:R-:W-:-:S04]  /*3f80*/  FADD R92, R97, R92 ;  /* 0x0000005c615c7221 */ /* 0x002fc80000000000 */
[----:B------:R-:W-:Y:S01]  /*3f90*/  HMMA.16816.F32.BF16 R52, R52, R72, R80 ;  /* 0x000000483434723c */ /* 0x000fe20000041850 */
[----:B--2---:R-:W-:Y:S02]  /*3fa0*/  FADD R103, R100, R103 ;  /* 0x0000006764677221 */ /* 0x004fe40000000000 */
[----:B---3--:R-:W-:-:S04]  /*3fb0*/  FADD R93, R98, R93 ;  /* 0x0000005d625d7221 */ /* 0x008fc80000000000 */
[----:B------:R-:W-:Y:S01]  /*3fc0*/  F2FP.BF16.PACK_AB R80, R17, R20 ;  /* 0x000000141150723e */ /* 0x000fe200000010ff */
[----:B------:R-:W-:Y:S01]  /*3fd0*/  SHFL.BFLY PT, R42, R103, 0x1, 0x1f ;  /* 0x0c201f00672a7f89 */ /* 0x000fe200000e0000 */
[----:B------:R-:W-:Y:S01]  /*3fe0*/  F2FP.BF16.PACK_AB R82, R18, R19 ;  /* 0x000000131252723e */ /* 0x000fe200000010ff */
[----:B------:R-:W-:Y:S01]  /*3ff0*/  UIADD3 UR4, UP0, UR4, 0x40, URZ ;  /* 0x0000004004047890 */ /* 0x000fe2000ff1e03f */
[----:B------:R-:W-:Y:S01]  /*4000*/  HMMA.16816.F32.BF16 R56, R44, R76, R64 ;  /* 0x0000004c2c38723c */ /* 0x000fe20000041840 */
[----:B------:R-:W0:Y:S01]  /*4010*/  SHFL.BFLY PT, R18, R101, 0x1, 0x1f ;  /* 0x0c201f0065127f89 */ /* 0x000e2200000e0000 */
[----:B----4-:R-:W-:-:S03]  /*4020*/  IMAD.SHL.U32 R130, R130, 0x80, RZ ;  /* 0x0000008082827824 */ /* 0x010fc600078e00ff */
[----:B------:R-:W1:Y:S01]  /*4030*/  SHFL.BFLY PT, R17, R92, 0x1, 0x1f ;  /* 0x0c201f005c117f89 */ /* 0x000e6200000e0000 */
[----:B------:R-:W-:Y:S02]  /*4040*/  UIADD3.X UR5, URZ, UR5, URZ, UP0, !UPT ;  /* 0x000000053f057290 */ /* 0x000fe400087fe43f */
[----:B------:R-:W-:Y:S01]  /*4050*/  HMMA.16816.F32.BF16 R60, R44, R72, R60 ;  /* 0x000000482c3c723c */ /* 0x000fe2000004183c */
[----:B------:R-:W2:Y:S01]  /*4060*/  SHFL.BFLY PT, R20, R93, 0x1, 0x1f ;  /* 0x0c201f005d147f89 */ /* 0x000ea200000e0000 */
[----:B------:R-:W-:Y:S02]  /*4070*/  IADD3 R130, R130, 0x80, RZ ;  /* 0x0000008082827810 */ /* 0x000fe40007ffe0ff */
[----:B------:R-:W-:Y:S02]  /*4080*/  MOV R21, UR5 ;  /* 0x0000000500157c02 */ /* 0x000fe40008000f00 */
[----:B------:R-:W-:-:S04]  /*4090*/  ISETP.LE.U32.AND P0, PT, R130, UR4, PT ;  /* 0x0000000482007c0c */ /* 0x000fc8000bf03070 */
[----:B------:R-:W-:Y:S02]  /*40a0*/  ISETP.GE.U32.AND.EX P0, PT, R21, RZ, PT, P0 ;  /* 0x000000ff1500720c */ /* 0x000fe40003f06100 */
[----:B------:R-:W-:Y:S02]  /*40b0*/  F2FP.BF16.PACK_AB R81, R99, R102 ;  /* 0x000000666351723e */ /* 0x000fe400000010ff */
[----:B------:R-:W-:Y:S02]  /*40c0*/  F2FP.BF16.PACK_AB R83, R95, R94 ;  /* 0x0000005e5f53723e */ /* 0x000fe400000010ff */
[----:B------:R-:W-:Y:S02]  /*40d0*/  F2FP.BF16.PACK_AB R48, R89, R88 ;  /* 0x000000585930723e */ /* 0x000fe400000010ff */
[----:B------:R-:W-:Y:S02]  /*40e0*/  F2FP.BF16.PACK_AB R49, R87, R86 ;  /* 0x000000565731723e */ /* 0x000fe400000010ff */
[----:B------:R-:W-:Y:S01]  /*40f0*/  F2FP.BF16.PACK_AB R50, R85, R84 ;  /* 0x000000545532723e */ /* 0x000fe200000010ff */
[----:B0-----:R-:W-:Y:S01]  /*4100*/  FADD R18, R101, R18 ;  /* 0x0000001265127221 */ /* 0x001fe20000000000 */
[----:B------:R-:W-:Y:S01]  /*4110*/  HMMA.16816.F32.BF16 R56, R80, R78, R56 ;  /* 0x0000004e5038723c */ /* 0x000fe20000041838 */
[----:B-1----:R-:W-:-:S02]  /*4120*/  FADD R17, R92, R17 ;  /* 0x000000115c117221 */ /* 0x002fc40000000000 */
[----:B------:R-:W-:Y:S02]  /*4130*/  FADD R42, R103, R42 ;  /* 0x0000002a672a7221 */ /* 0x000fe40000000000 */
[----:B------:R-:W-:Y:S02]  /*4140*/  IMAD.MOV.U32 R19, RZ, RZ, 0x40 ;  /* 0x00000040ff137424 */ /* 0x000fe400078e00ff */
[----:B--2---:R-:W-:Y:S01]  /*4150*/  FADD R20, R93, R20 ;  /* 0x000000145d147221 */ /* 0x004fe20000000000 */
[----:B------:R-:W-:Y:S01]  /*4160*/  HMMA.16816.F32.BF16 R64, R48, R78, R68 ;  /* 0x0000004e3040723c */ /* 0x000fe20000041844 */
[----:B------:R-:W-:Y:S01]  /*4170*/  FFMA R16, R91, R16, R18 ;  /* 0x000000105b107223 */ /* 0x000fe20000000012 */
[----:B------:R-:W-:Y:S01]  /*4180*/  MOV R18, R9 ;  /* 0x0000000900127202 */ /* 0x000fe20000000f00 */
[----:B------:R-:W-:Y:S02]  /*4190*/  FFMA R15, R90, R15, R17 ;  /* 0x0000000f5a0f7223 */ /* 0x000fe40000000011 */
[----:B------:R-:W-:-:S03]  /*41a0*/  FFMA R13, R12, R13, R42 ;  /* 0x0000000d0c0d7223 */ /* 0x000fc6000000002a */
[----:B------:R-:W-:Y:S01]  /*41b0*/  HMMA.16816.F32.BF16 R52, R48, R74, R52 ;  /* 0x0000004a3034723c */ /* 0x000fe20000041834 */
[C---:B------:R-:W-:Y:S02]  /*41c0*/  IMAD R6, R19.reuse, c[0x0][0x1b4], R6 ;  /* 0x00006d0013067a24 */ /* 0x040fe400078e0206 */
[----:B------:R-:W-:Y:S02]  /*41d0*/  IMAD R7, R19, c[0x0][0x1a4], R7 ;  /* 0x0000690013077a24 */ /* 0x000fe400078e0207 */
[----:B------:R-:W-:-:S03]  /*41e0*/  FFMA R14, R43, R14, R20 ;  /* 0x0000000e2b0e7223 */ /* 0x000fc60000000014 */
[----:B------:R-:W-:Y:S01]  /*41f0*/  HMMA.16816.F32.BF16 R80, R80, R74, R60 ;  /* 0x0000004a5050723c */ /* 0x000fe2000004183c */
[----:B------:R-:W-:Y:S02]  /*4200*/  IMAD.MOV.U32 R21, RZ, RZ, R5 ;  /* 0x000000ffff157224 */ /* 0x000fe400078e0005 */
[----:B------:R-:W-:Y:S02]  /*4210*/  IMAD.MOV.U32 R17, RZ, RZ, R8 ;  /* 0x000000ffff117224 */ /* 0x000fe400078e0008 */
[----:B------:R-:W-:Y:S01]  /*4220*/  IMAD.MOV.U32 R12, RZ, RZ, R10 ;  /* 0x000000ffff0c7224 */ /* 0x000fe200078e000a */
[----:B------:R-:W-:Y:S01]  /*4230*/  @P0 CALL.REL.NOINC `(.L_x_0) ;  /* 0x0000001000000944 */ /* 0x000fe20003c00000 */
[----:B------:R-:W-:Y:S05]  /*4240*/  BRA `(.L_x_1) ;  /* 0xffffcd6000007947 */ /* 0x000fea000383ffff */
.L_x_0:
[----:B------:R-:W0:Y:S01]  /*4250*/  S2R R0, SR_TID.X ;  /* 0x0000000000007919 */ /* 0x000e220000002100 */
[----:B------:R-:W-:Y:S01]  /*4260*/  IMAD.MOV.U32 R27, RZ, RZ, R16 ;  /* 0x000000ffff1b7224 */ /* 0x000fe200078e0010 */
[----:B------:R-:W-:Y:S01]  /*4270*/  MOV R28, R15 ;  /* 0x0000000f001c7202 */ /* 0x000fe20000000f00 */
[----:B------:R-:W-:Y:S01]  /*4280*/  IMAD R21, R162, c[0x0][0x1c4], RZ ;  /* 0x00007100a2157a24 */ /* 0x000fe200078e02ff */
[----:B------:R-:W1:Y:S01]  /*4290*/  S2R R60, SR_CTAID.Y ;  /* 0x00000000003c7919 */ /* 0x000e620000002600 */
[C---:B------:R-:W-:Y:S01]  /*42a0*/  FMUL R4, R27.reuse, 8388608 ;  /* 0x4b0000001b047820 */ /* 0x040fe20000400000 */
[----:B------:R-:W-:Y:S01]  /*42b0*/  FSETP.GEU.AND P3, PT, R27, 1.175494350822287508e-38, PT ;  /* 0x008000001b00780b */ /* 0x000fe20003f6e000 */
[----:B------:R-:W-:Y:S01]  /*42c0*/  IMAD.SHL.U32 R3, R21, 0x2, RZ ;  /* 0x0000000215037824 */ /* 0x000fe200078e00ff */
[----:B------:R-:W2:Y:S01]  /*42d0*/  S2R R62, SR_TID.X ;  /* 0x00000000003e7919 */ /* 0x000ea20000002100 */
[----:B------:R-:W-:Y:S01]  /*42e0*/  FMUL R7, R28, 8388608 ;  /* 0x4b0000001c077820 */ /* 0x000fe20000400000 */
[----:B------:R-:W-:Y:S01]  /*42f0*/  FSEL R4, R4, R27, !P3 ;  /* 0x0000001b04047208 */ /* 0x000fe20005800000 */
[----:B------:R-:W-:Y:S01]  /*4300*/  IMAD.MOV.U32 R26, RZ, RZ, R14 ;  /* 0x000000ffff1a7224 */ /* 0x000fe200078e000e */
[----:B------:R-:W-:Y:S01]  /*4310*/  FSETP.GEU.AND P6, PT, R28, 1.175494350822287508e-38, PT ;  /* 0x008000001c00780b */ /* 0x000fe20003fce000 */
[----:B------:R-:W-:Y:S01]  /*4320*/  IMAD.MOV.U32 R24, RZ, RZ, R13 ;  /* 0x000000ffff187224 */ /* 0x000fe200078e000d */
[----:B------:R-:W-:Y:S01]  /*4330*/  BAR.SYNC.DEFER_BLOCKING 0x0 ;  /* 0x0000000000007b1d */ /* 0x000fe20000010000 */
[----:B------:R-:W-:Y:S01]  /*4340*/  IMAD.MOV.U32 R43, RZ, RZ, c[0x0][0x1c8] ;  /* 0x00007200ff2b7624 */ /* 0x000fe200078e00ff */
[----:B------:R-:W-:-:S02]  /*4350*/  FSEL R7, R7, R28, !P6 ;  /* 0x0000001c07077208 */ /* 0x000fc40007000000 */
[----:B------:R-:W-:Y:S01]  /*4360*/  FSETP.GEU.AND P0, PT, R26, 1.175494350822287508e-38, PT ;  /* 0x008000001a00780b */ /* 0x000fe20003f0e000 */
[C---:B------:R-:W-:Y:S01]  /*4370*/  IMAD R61, R43.reuse, 0x1a, RZ ;  /* 0x0000001a2b3d7824 */ /* 0x040fe200078e02ff */
[C---:B------:R-:W-:Y:S01]  /*4380*/  FSETP.GEU.AND P1, PT, R24.reuse, 1.175494350822287508e-38, PT ;  /* 0x008000001800780b */ /* 0x040fe20003f2e000 */
[C---:B------:R-:W-:Y:S01]  /*4390*/  IMAD R63, R43.reuse, 0x1c, RZ ;  /* 0x0000001c2b3f7824 */ /* 0x040fe200078e02ff */
[----:B------:R-:W-:Y:S01]  /*43a0*/  FSETP.GEU.AND P2, PT, |R24|, 1.175494350822287508e-38, PT ;  /* 0x008000001800780b */ /* 0x000fe20003f4e200 */
[----:B------:R-:W-:Y:S01]  /*43b0*/  IMAD R39, R43, 0xf, RZ ;  /* 0x0000000f2b277824 */ /* 0x000fe200078e02ff */
[C---:B0-----:R-:W-:Y:S02]  /*43c0*/  LOP3.LUT R2, R0.reuse, 0x60, RZ, 0xc0, !PT ;  /* 0x0000006000027812 */ /* 0x041fe400078ec0ff */
[----:B------:R-:W-:Y:S01]  /*43d0*/  LOP3.LUT R0, R0, 0xf, RZ, 0xc0, !PT ;  /* 0x0000000f00007812 */ /* 0x000fe200078ec0ff */
[----:B-1----:R-:W-:-:S04]  /*43e0*/  IMAD R18, R60, c[0x0][0x1c0], RZ ;  /* 0x000070003c127a24 */ /* 0x002fc800078e02ff */
[----:B------:R-:W-:Y:S01]  /*43f0*/  IMAD R23, R0, 0x2, R2 ;  /* 0x0000000200177824 */ /* 0x000fe200078e0202 */
[----:B--2---:R-:W-:Y:S01]  /*4400*/  LOP3.LUT R11, R62, 0xc, RZ, 0xc0, !PT ;  /* 0x0000000c3e0b7812 */ /* 0x004fe200078ec0ff */
[----:B------:R-:W0:Y:S01]  /*4410*/  S2R R0, SR_TID.X ;  /* 0x0000000000007919 */ /* 0x000e220000002100 */
[C---:B------:R-:W-:Y:S01]  /*4420*/  SHF.L.U32 R2, R18.reuse, 0x1, RZ ;  /* 0x0000000112027819 */ /* 0x040fe200000006ff */
[----:B------:R-:W-:Y:S01]  /*4430*/  IMAD.HI R18, R18, 0x2, RZ ;  /* 0x0000000212127827 */ /* 0x000fe200078e02ff */
[C---:B------:R-:W-:Y:S02]  /*4440*/  LOP3.LUT R6, R62.reuse, 0x70, RZ, 0xc0, !PT ;  /* 0x000000703e067812 */ /* 0x040fe400078ec0ff */
[----:B------:R-:W-:Y:S01]  /*4450*/  IADD3 R2, P4, P5, R3, c[0x0][0x178], R2 ;  /* 0x00005e0003027a10 */ /* 0x000fe20007d9e002 */
[----:B------:R-:W-:Y:S01]  /*4460*/  IMAD.SHL.U32 R23, R23, 0x4, RZ ;  /* 0x0000000417177824 */ /* 0x000fe200078e00ff */
[----:B------:R-:W-:Y:S02]  /*4470*/  SHF.L.U32 R3, R62, 0x3, RZ ;  /* 0x000000033e037819 */ /* 0x000fe400000006ff */
[----:B------:R-:W-:-:S02]  /*4480*/  LEA R29, R11, R6, 0x5 ;  /* 0x000000060b1d7211 */ /* 0x000fc400078e28ff */
[----:B------:R-:W-:Y:S01]  /*4490*/  LOP3.LUT R15, R3, 0x38, RZ, 0xc0, !PT ;  /* 0x00000038030f7812 */ /* 0x000fe200078ec0ff */
[----:B------:R-:W-:Y:S01]  /*44a0*/  FMUL R3, R26, 8388608 ;  /* 0x4b0000001a037820 */ /* 0x000fe20000400000 */
[----:B------:R-:W-:-:S03]  /*44b0*/  SHF.R.U32.HI R22, RZ, 0x1, R62 ;  /* 0x00000001ff167819 */ /* 0x000fc6000001163e */
[----:B------:R-:W-:Y:S01]  /*44c0*/  IMAD R25, R6, 0x4, R15 ;  /* 0x0000000406197824 */ /* 0x000fe200078e020f */
[----:B------:R-:W-:Y:S01]  /*44d0*/  FSEL R38, R3, R26, !P0 ;  /* 0x0000001a03267208 */ /* 0x000fe20004000000 */
[----:B------:R-:W-:Y:S01]  /*44e0*/  FMUL R3, R24, 8388608 ;  /* 0x4b00000018037820 */ /* 0x000fe20000400000 */
[----:B------:R-:W-:Y:S02]  /*44f0*/  SHF.R.S32.HI R6, RZ, 0x4, R62 ;  /* 0x00000004ff067819 */ /* 0x000fe4000001143e */
[----:B------:R-:W-:Y:S02]  /*4500*/  SHF.L.U32 R62, R62, 0x1, RZ ;  /* 0x000000013e3e7819 */ /* 0x000fe400000006ff */
[----:B------:R-:W-:Y:S01]  /*4510*/  FSEL R37, R3, R24, !P1 ;  /* 0x0000001803257208 */ /* 0x000fe20004800000 */
[----:B------:R-:W-:Y:S01]  /*4520*/  IMAD.HI R3, R21, 0x2, RZ ;  /* 0x0000000215037827 */ /* 0x000fe200078e02ff */
[----:B0-----:R-:W-:Y:S02]  /*4530*/  LOP3.LUT R0, R0, 0x3, RZ, 0xc0, !PT ;  /* 0x0000000300007812 */ /* 0x001fe400078ec0ff */
[----:B------:R-:W-:-:S02]  /*4540*/  SGXT R6, R6, 0x1 ;  /* 0x000000010606781a */ /* 0x000fc40000000200 */
[----:B------:R-:W-:Y:S01]  /*4550*/  IADD3.X R3, R3, c[0x0][0x17c], R18, P4, P5 ;  /* 0x00005f0003037a10 */ /* 0x000fe200027ea412 */
[----:B------:R-:W-:Y:S01]  /*4560*/  IMAD.SHL.U32 R12, R0, 0x20, RZ ;  /* 0x00000020000c7824 */ /* 0x000fe200078e00ff */
[----:B------:R-:W-:Y:S02]  /*4570*/  IADD3 R0, R4, -0x3f3504f3, RZ ;  /* 0xc0cafb0d04007810 */ /* 0x000fe40007ffe0ff */
[----:B------:R-:W-:Y:S01]  /*4580*/  FSETP.GT.AND P4, PT, |R28|, 8.50705917302346158658e+37, PT ;  /* 0x7e8000001c00780b */ /* 0x000fe20003f84200 */
[----:B------:R-:W-:Y:S01]  /*4590*/  IMAD R16, R11, 0x2, R12 ;  /* 0x000000020b107824 */ /* 0x000fe200078e020c */
[----:B------:R-:W-:Y:S02]  /*45a0*/  LOP3.LUT R13, R0, 0xff800000, RZ, 0xc0, !PT ;  /* 0xff800000000d7812 */ /* 0x000fe400078ec0ff */
[----:B------:R-:W-:Y:S02]  /*45b0*/  IADD3 R0, R7, -0x3f3504f3, RZ ;  /* 0xc0cafb0d07007810 */ /* 0x000fe40007ffe0ff */
[----:B------:R-:W0:Y:S01]  /*45c0*/  I2F R12, R13 ;  /* 0x0000000d000c7306 */ /* 0x000e220000201400 */
[----:B------:R-:W-:-:S02]  /*45d0*/  FSEL R11, RZ, -23, P3 ;  /* 0xc1b80000ff0b7808 */ /* 0x000fc40001800000 */
[----:B------:R-:W-:Y:S02]  /*45e0*/  LOP3.LUT R14, R0, 0xff800000, RZ, 0xc0, !PT ;  /* 0xff800000000e7812 */ /* 0x000fe400078ec0ff */
[----:B------:R-:W-:Y:S02]  /*45f0*/  FSETP.GT.AND P3, PT, |R24|, 8.50705917302346158658e+37, PT ;  /* 0x7e8000001800780b */ /* 0x000fe40003f64200 */
[----:B------:R-:W-:Y:S01]  /*4600*/  IADD3 R0, R38, -0x3f3504f3, RZ ;  /* 0xc0cafb0d26007810 */ /* 0x000fe20007ffe0ff */
[----:B------:R-:W1:Y:S01]  /*4610*/  I2F R15, R14 ;  /* 0x0000000e000f7306 */ /* 0x000e620000201400 */
[----:B------:R-:W-:Y:S01]  /*4620*/  LOP3.LUT R36, R23, 0x408, R6, 0x78, !PT ;  /* 0x0000040817247812 */ /* 0x000fe200078e7806 */
[----:B------:R-:W-:Y:S01]  /*4630*/  @P4 FMUL R55, R55, 0.25 ;  /* 0x3e80000037374820 */ /* 0x000fe20000400000 */
[----:B------:R-:W-:Y:S01]  /*4640*/  LOP3.LUT R17, R0, 0xff800000, RZ, 0xc0, !PT ;  /* 0xff80000000117812 */ /* 0x000fe200078ec0ff */
[----:B------:R-:W-:Y:S01]  /*4650*/  @P4 FMUL R54, R54, 0.25 ;  /* 0x3e80000036364820 */ /* 0x000fe20000400000 */
[----:B------:R-:W-:Y:S01]  /*4660*/  IADD3 R0, R37, -0x3f3504f3, RZ ;  /* 0xc0cafb0d25007810 */ /* 0x000fe20007ffe0ff */
[----:B------:R-:W-:Y:S01]  /*4670*/  @P4 FMUL R67, R67, 0.25 ;  /* 0x3e80000043434820 */ /* 0x000fe20000400000 */
[----:B------:R-:W-:Y:S01]  /*4680*/  LEA R6, R29, R16, 0x3 ;  /* 0x000000101d067211 */ /* 0x000fe200078e18ff */
[----:B0-----:R-:W-:Y:S01]  /*4690*/  FFMA.FTZ R11, R12, 1.1920928955078125e-07, R11 ;  /* 0x340000000c0b7823 */ /* 0x001fe2000001000b */
[----:B------:R-:W-:Y:S01]  /*46a0*/  FSEL R12, RZ, -23, P6 ;  /* 0xc1b80000ff0c7808 */ /* 0x000fe20003000000 */
[----:B------:R-:W-:Y:S01]  /*46b0*/  @P3 FMUL R24, R24, 0.25 ;  /* 0x3e80000018183820 */ /* 0x000fe20000400000 */
[----:B------:R-:W-:Y:S01]  /*46c0*/  LOP3.LUT R20, R0, 0xff800000, RZ, 0xc0, !PT ;  /* 0xff80000000147812 */ /* 0x000fe200078ec0ff */
[----:B------:R-:W-:Y:S01]  /*46d0*/  @P3 FMUL R83, R83, 0.25 ;  /* 0x3e80000053533820 */ /* 0x000fe20000400000 */
[----:B------:R-:W-:Y:S01]  /*46e0*/  FSEL R16, RZ, -23, P0 ;  /* 0xc1b80000ff107808 */ /* 0x000fe20000000000 */
[----:B------:R-:W-:Y:S01]  /*46f0*/  @P3 FMUL R82, R82, 0.25 ;  /* 0x3e80000052523820 */ /* 0x000fe20000400000 */
[----:B------:R-:W-:Y:S01]  /*4700*/  FSETP.GEU.AND P6, PT, |R28|, 1.175494350822287508e-38, PT ;  /* 0x008000001c00780b */ /* 0x000fe20003fce200 */
[----:B------:R-:W-:Y:S01]  /*4710*/  @P3 FMUL R59, R59, 0.25 ;  /* 0x3e8000003b3b3820 */ /* 0x000fe20000400000 */
[----:B------:R-:W-:Y:S01]  /*4720*/  FSETP.GT.AND P5, PT, |R27|, 8.50705917302346158658e+37, PT ;  /* 0x7e8000001b00780b */ /* 0x000fe20003fa4200 */
[----:B------:R-:W-:Y:S01]  /*4730*/  @P3 FMUL R58, R58, 0.25 ;  /* 0x3e8000003a3a3820 */ /* 0x000fe20000400000 */
[----:B------:R-:W-:Y:S01]  /*4740*/  FSETP.GT.AND P0, PT, |R26|, 8.50705917302346158658e+37, PT ;  /* 0x7e8000001a00780b */ /* 0x000fe20003f04200 */
[----:B------:R-:W-:Y:S01]  /*4750*/  @!P2 FMUL R24, R24, 16777216 ;  /* 0x4b8000001818a820 */ /* 0x000fe20000400000 */
[----:B------:R-:W-:Y:S01]  /*4760*/  FSEL R18, RZ, -23, P1 ;  /* 0xc1b80000ff127808 */ /* 0x000fe20000800000 */
[----:B------:R-:W0:Y:S01]  /*4770*/  I2F R19, R17 ;  /* 0x0000001100137306 */ /* 0x000e220000201400 */
[----:B-1----:R-:W-:Y:S01]  /*4780*/  FFMA.FTZ R15, R15, 1.1920928955078125e-07, R12 ;  /* 0x340000000f0f7823 */ /* 0x002fe2000001000c */
[----:B------:R-:W-:Y:S01]  /*4790*/  FSETP.GEU.AND P1, PT, |R27|, 1.175494350822287508e-38, PT ;  /* 0x008000001b00780b */ /* 0x000fe20003f2e200 */
[----:B------:R-:W-:Y:S01]  /*47a0*/  @!P2 FMUL R83, R83, 16777216 ;  /* 0x4b8000005353a820 */ /* 0x000fe20000400000 */
[----:B------:R-:W-:Y:S01]  /*47b0*/  LOP3.LUT R0, R22, 0x4, RZ, 0xc0, !PT ;  /* 0x0000000416007812 */ /* 0x000fe200078ec0ff */
[----:B------:R-:W-:Y:S01]  /*47c0*/  @!P2 FMUL R82, R82, 16777216 ;  /* 0x4b8000005252a820 */ /* 0x000fe20000400000 */
[----:B------:R-:W-:Y:S01]  /*47d0*/  FSETP.NEU.AND P3, PT, R4, RZ, PT ;  /* 0x000000ff0400720b */ /* 0x000fe20003f6d000 */
[----:B------:R-:W-:Y:S01]  /*47e0*/  @!P2 FMUL R59, R59, 16777216 ;  /* 0x4b8000003b3ba820 */ /* 0x000fe20000400000 */
[----:B------:R1:W2:Y:S01]  /*47f0*/  I2F R21, R20 ;  /* 0x0000001400157306 */ /* 0x0002a20000201400 */
[----:B------:R-:W-:Y:S01]  /*4800*/  @!P2 FMUL R58, R58, 16777216 ;  /* 0x4b8000003a3aa820 */ /* 0x000fe20000400000 */
[----:B------:R-:W-:Y:S01]  /*4810*/  FSETP.GEU.AND P2, PT, |R26|, 1.175494350822287508e-38, PT ;  /* 0x008000001a00780b */ /* 0x000fe20003f4e200 */
[----:B------:R-:W-:-:S02]  /*4820*/  @P4 FMUL R28, R28, 0.25 ;  /* 0x3e8000001c1c4820 */ /* 0x000fc40000400000 */
[----:B------:R-:W-:Y:S02]  /*4830*/  @P5 FMUL R27, R27, 0.25 ;  /* 0x3e8000001b1b5820 */ /* 0x000fe40000400000 */
[----:B------:R-:W-:Y:S01]  /*4840*/  @!P6 FMUL R28, R28, 16777216 ;  /* 0x4b8000001c1ce820 */ /* 0x000fe20000400000 */
[----:B------:R-:W3:Y:S01]  /*4850*/  MUFU.RCP R12, R24 ;  /* 0x00000018000c7308 */ /* 0x000ee20000001000 */
[----:B------:R-:W-:Y:S01]  /*4860*/  @P0 FMUL R26, R26, 0.25 ;  /* 0x3e8000001a1a0820 */ /* 0x000fe20000400000 */
[----:B-1----:R-:W-:Y:S01]  /*4870*/  IADD3 R20, R37, -R20, RZ ;  /* 0x8000001425147210 */ /* 0x002fe20007ffe0ff */
[----:B------:R-:W-:Y:S02]  /*4880*/  @!P1 FMUL R27, R27, 16777216 ;  /* 0x4b8000001b1b9820 */ /* 0x000fe40000400000 */
[----:B------:R-:W-:Y:S02]  /*4890*/  IMAD.IADD R0, R0, 0x1, R25 ;  /* 0x0000000100007824 */ /* 0x000fe400078e0219 */
[----:B------:R-:W-:Y:S01]  /*48a0*/  @!P2 FMUL R26, R26, 16777216 ;  /* 0x4b8000001a1aa820 */ /* 0x000fe20000400000 */
[----:B------:R-:W1:Y:S01]  /*48b0*/  MUFU.RCP R22, R28 ;  /* 0x0000001c00167308 */ /* 0x000e620000001000 */
[----:B0-----:R-:W-:-:S02]  /*48c0*/  FFMA.FTZ R16, R19, 1.1920928955078125e-07, R16 ;  /* 0x3400000013107823 */ /* 0x001fc40000010010 */
[----:B--2---:R-:W-:Y:S02]  /*48d0*/  FFMA.FTZ R21, R21, 1.1920928955078125e-07, R18 ;  /* 0x3400000015157823 */ /* 0x004fe40000010012 */
[----:B------:R-:W-:Y:S01]  /*48e0*/  @P4 FMUL R66, R66, 0.25 ;  /* 0x3e80000042424820 */ /* 0x000fe20000400000 */
[----:B------:R-:W-:Y:S01]  /*48f0*/  ISETP.GE.U32.AND P4, PT, R37, 0x7f800000, PT ;  /* 0x7f8000002500780c */ /* 0x000fe20003f86070 */
[----:B------:R-:W-:Y:S01]  /*4900*/  @!P6 FMUL R55, R55, 16777216 ;  /* 0x4b8000003737e820 */ /* 0x000fe20000400000 */
[----:B------:R-:W0:Y:S01]  /*4910*/  MUFU.RCP R23, R27 ;  /* 0x0000001b00177308 */ /* 0x000e220000001000 */
[C---:B---3--:R-:W-:Y:S02]  /*4920*/  FMUL R18, R12.reuse, R83 ;  /* 0x000000530c127220 */ /* 0x048fe40000400000 */
[C---:B------:R-:W-:Y:S02]  /*4930*/  FMUL R19, R12.reuse, R82 ;  /* 0x000000520c137220 */ /* 0x040fe40000400000 */
[----:B------:R-:W-:-:S02]  /*4940*/  FMUL R24, R12, R59 ;  /* 0x0000003b0c187220 */ /* 0x000fc40000400000 */
[----:B------:R-:W-:Y:S02]  /*4950*/  FMUL R25, R12, R58 ;  /* 0x0000003a0c197220 */ /* 0x000fe40000400000 */
[----:B------:R-:W2:Y:S01]  /*4960*/  MUFU.RCP R12, R26 ;  /* 0x0000001a000c7308 */ /* 0x000ea20000001000 */
[----:B------:R-:W-:Y:S02]  /*4970*/  @!P6 FMUL R54, R54, 16777216 ;  /* 0x4b8000003636e820 */ /* 0x000fe40000400000 */
[----:B------:R-:W-:Y:S02]  /*4980*/  @P5 FMUL R53, R53, 0.25 ;  /* 0x3e80000035355820 */ /* 0x000fe40000400000 */
[----:B------:R-:W-:Y:S02]  /*4990*/  @P5 FMUL R52, R52, 0.25 ;  /* 0x3e80000034345820 */ /* 0x000fe40000400000 */
[----:B------:R-:W-:Y:S02]  /*49a0*/  @P5 FMUL R65, R65, 0.25 ;  /* 0x3e80000041415820 */ /* 0x000fe40000400000 */
[----:B------:R-:W-:Y:S01]  /*49b0*/  @P5 FMUL R64, R64, 0.25 ;  /* 0x3e80000040405820 */ /* 0x000fe20000400000 */
[----:B------:R-:W-:Y:S01]  /*49c0*/  ISETP.GE.U32.AND P5, PT, R38, 0x7f800000, PT ;  /* 0x7f8000002600780c */ /* 0x000fe20003fa6070 */
[----:B------:R-:W-:-:S02]  /*49d0*/  @!P6 FMUL R67, R67, 16777216 ;  /* 0x4b8000004343e820 */ /* 0x000fc40000400000 */
[----:B------:R-:W-:Y:S02]  /*49e0*/  @!P6 FMUL R66, R66, 16777216 ;  /* 0x4b8000004242e820 */ /* 0x000fe40000400000 */
[----:B------:R-:W-:Y:S02]  /*49f0*/  @P0 FMUL R81, R81, 0.25 ;  /* 0x3e80000051510820 */ /* 0x000fe40000400000 */
[----:B------:R-:W-:Y:S02]  /*4a00*/  @P0 FMUL R80, R80, 0.25 ;  /* 0x3e80000050500820 */ /* 0x000fe40000400000 */
[----:B------:R-:W-:Y:S02]  /*4a10*/  @P0 FMUL R57, R57, 0.25 ;  /* 0x3e80000039390820 */ /* 0x000fe40000400000 */
[----:B------:R-:W-:Y:S01]  /*4a20*/  @P0 FMUL R56, R56, 0.25 ;  /* 0x3e80000038380820 */ /* 0x000fe20000400000 */
[----:B------:R-:W-:Y:S01]  /*4a30*/  ISETP.GE.U32.AND P0, PT, R4, 0x7f800000, PT ;  /* 0x7f8000000400780c */ /* 0x000fe20003f06070 */
[----:B-1----:R-:W-:-:S02]  /*4a40*/  FMUL R28, R22, R55 ;  /* 0x00000037161c7220 */ /* 0x002fc40000400000 */
[----:B------:R-:W-:Y:S02]  /*4a50*/  FMUL R29, R22, R54 ;  /* 0x00000036161d7220 */ /* 0x000fe40000400000 */
[----:B------:R-:W-:Y:S02]  /*4a60*/  @!P1 FMUL R53, R53, 16777216 ;  /* 0x4b80000035359820 */ /* 0x000fe40000400000 */
[----:B------:R-:W-:Y:S01]  /*4a70*/  @!P1 FMUL R52, R52, 16777216 ;  /* 0x4b80000034349820 */ /* 0x000fe20000400000 */
[----:B------:R-:W-:Y:S01]  /*4a80*/  F2FP.BF16.PACK_AB R29, R28, R29 ;  /* 0x0000001d1c1d723e */ /* 0x000fe200000010ff */
[----:B------:R-:W-:Y:S02]  /*4a90*/  @!P1 FMUL R65, R65, 16777216 ;  /* 0x4b80000041419820 */ /* 0x000fe40000400000 */
[----:B------:R-:W-:Y:S01]  /*4aa0*/  @!P1 FMUL R64, R64, 16777216 ;  /* 0x4b80000040409820 */ /* 0x000fe20000400000 */
[----:B------:R-:W-:Y:S01]  /*4ab0*/  ISETP.GE.U32.AND P1, PT, R7, 0x7f800000, PT ;  /* 0x7f8000000700780c */ /* 0x000fe20003f26070 */
[----:B------:R-:W-:-:S02]  /*4ac0*/  FMUL R32, R22, R67 ;  /* 0x0000004316207220 */ /* 0x000fc40000400000 */
[----:B------:R-:W-:Y:S02]  /*4ad0*/  FMUL R33, R22, R66 ;  /* 0x0000004216217220 */ /* 0x000fe40000400000 */
[----:B------:R-:W-:Y:S02]  /*4ae0*/  @!P2 FMUL R81, R81, 16777216 ;  /* 0x4b8000005151a820 */ /* 0x000fe40000400000 */
[----:B------:R-:W-:Y:S01]  /*4af0*/  @!P2 FMUL R80, R80, 16777216 ;  /* 0x4b8000005050a820 */ /* 0x000fe20000400000 */
[----:B------:R-:W-:Y:S01]  /*4b00*/  F2FP.BF16.PACK_AB R28, R32, R33 ;  /* 0x00000021201c723e */ /* 0x000fe200000010ff */
[----:B------:R-:W-:Y:S01]  /*4b10*/  @!P2 FMUL R57, R57, 16777216 ;  /* 0x4b8000003939a820 */ /* 0x000fe20000400000 */
[----:B------:R-:W-:Y:S01]  /*4b20*/  MOV R33, 0x3dc6b27f ;  /* 0x3dc6b27f00217802 */ /* 0x000fe20000000f00 */
[----:B------:R-:W-:Y:S01]  /*4b30*/  @!P2 FMUL R56, R56, 16777216 ;  /* 0x4b8000003838a820 */ /* 0x000fe20000400000 */
[----:B------:R-:W-:Y:S01]  /*4b40*/  LOP3.LUT R32, R36, 0x10, RZ, 0x3c, !PT ;  /* 0x0000001024207812 */ /* 0x000fe200078e3cff */
[----:B0-----:R-:W-:Y:S01]  /*4b50*/  FMUL R30, R23, R53 ;  /* 0x00000035171e7220 */ /* 0x001fe20000400000 */
[----:B------:R-:W-:Y:S01]  /*4b60*/  FSETP.NEU.AND P2, PT, R7, RZ, PT ;  /* 0x000000ff0700720b */ /* 0x000fe20003f4d000 */
[----:B------:R-:W-:-:S02]  /*4b70*/  FMUL R31, R23, R52 ;  /* 0x00000034171f7220 */ /* 0x000fc40000400000 */
[C---:B------:R-:W-:Y:S02]  /*4b80*/  FMUL R34, R23.reuse, R65 ;  /* 0x0000004117227220 */ /* 0x040fe40000400000 */
[----:B------:R-:W-:Y:S01]  /*4b90*/  FMUL R35, R23, R64 ;  /* 0x0000004017237220 */ /* 0x000fe20000400000 */
[----:B------:R-:W-:Y:S01]  /*4ba0*/  F2FP.BF16.PACK_AB R31, R30, R31 ;  /* 0x0000001f1e1f723e */ /* 0x000fe200000010ff */
[----:B------:R-:W-:Y:S02]  /*4bb0*/  IMAD.IADD R13, R4, 0x1, -R13 ;  /* 0x00000001040d7824 */ /* 0x000fe400078e0a0d */
[----:B--2---:R-:W-:Y:S01]  /*4bc0*/  FMUL R22, R12, R81 ;  /* 0x000000510c167220 */ /* 0x004fe20000400000 */
[----:B------:R-:W-:Y:S01]  /*4bd0*/  F2FP.BF16.PACK_AB R30, R34, R35 ;  /* 0x00000023221e723e */ /* 0x000fe200000010ff */
[C---:B------:R-:W-:Y:S02]  /*4be0*/  FMUL R23, R12.reuse, R80 ;  /* 0x000000500c177220 */ /* 0x040fe40000400000 */
[----:B------:R-:W-:-:S02]  /*4bf0*/  FMUL R26, R12, R57 ;  /* 0x000000390c1a7220 */ /* 0x000fc40000400000 */
[----:B------:R-:W-:Y:S01]  /*4c00*/  FMUL R27, R12, R56 ;  /* 0x000000380c1b7220 */ /* 0x000fe20000400000 */
[----:B------:R-:W-:Y:S01]  /*4c10*/  F2FP.BF16.PACK_AB R23, R22, R23 ;  /* 0x000000171617723e */ /* 0x000fe200000010ff */
[----:B------:R-:W-:Y:S01]  /*4c20*/  FADD R13, R13, -1 ;  /* 0xbf8000000d0d7421 */ /* 0x000fe20000000000 */
[----:B------:R-:W-:Y:S01]  /*4c30*/  STS.64 [R36], R30 ;  /* 0x0000001e24007388 */ /* 0x000fe20000000a00 */
[----:B------:R-:W-:Y:S01]  /*4c40*/  FADD R20, R20, -1 ;  /* 0xbf80000014147421 */ /* 0x000fe20000000000 */
[----:B------:R-:W-:Y:S01]  /*4c50*/  F2FP.BF16.PACK_AB R22, R26, R27 ;  /* 0x0000001b1a16723e */ /* 0x000fe200000010ff */
[----:B------:R-:W-:Y:S01]  /*4c60*/  FFMA.FTZ R12, R13, R33, -0.16845393180847167969 ;  /* 0xbe2c7f300d0c7423 */ /* 0x000fe20000010021 */
[----:B------:R-:W-:Y:S01]  /*4c70*/  F2FP.BF16.PACK_AB R27, R18, R19 ;  /* 0x00000013121b723e */ /* 0x000fe200000010ff */
[----:B------:R-:W-:Y:S01]  /*4c80*/  IMAD.IADD R14, R7, 0x1, -R14 ;  /* 0x00000001070e7824 */ /* 0x000fe200078e0a0e */
[----:B------:R-:W-:Y:S01]  /*4c90*/  F2FP.BF16.PACK_AB R26, R24, R25 ;  /* 0x00000019181a723e */ /* 0x000fe200000010ff */
[----:B------:R0:W-:Y:S01]  /*4ca0*/  STS.64 [R36+0x200], R22 ;  /* 0x0002001624007388 */ /* 0x0001e20000000a00 */
[----:B------:R-:W-:-:S02]  /*4cb0*/  FFMA.FTZ R12, R13, R12, 0.1716887056827545166 ;  /* 0x3e2fcf2a0d0c7423 */ /* 0x000fc4000001000c */
[----:B------:R-:W-:Y:S01]  /*4cc0*/  IMAD.IADD R17, R38, 0x1, -R17 ;  /* 0x0000000126117824 */ /* 0x000fe200078e0a11 */
[----:B------:R1:W-:Y:S01]  /*4cd0*/  STS.64 [R32+0x800], R28 ;  /* 0x0008001c20007388 */ /* 0x0003e20000000a00 */
[C---:B------:R-:W-:Y:S02]  /*4ce0*/  FFMA.FTZ R12, R13.reuse, R12, -0.17900948226451873779 ;  /* 0xbe374e430d0c7423 */ /* 0x040fe4000001000c */
[----:B------:R-:W-:Y:S01]  /*4cf0*/  FADD R14, R14, -1 ;  /* 0xbf8000000e0e7421 */ /* 0x000fe20000000000 */
[----:B------:R-:W-:Y:S01]  /*4d00*/  STS.64 [R32+0xa00], R26 ;  /* 0x000a001a20007388 */ /* 0x000fe20000000a00 */
[----:B------:R-:W-:Y:S02]  /*4d10*/  FFMA.FTZ R12, R13, R12, 0.20512372255325317383 ;  /* 0x3e520bf40d0c7423 */ /* 0x000fe4000001000c */
[----:B------:R-:W-:Y:S01]  /*4d20*/  FADD R18, R17, -1 ;  /* 0xbf80000011127421 */ /* 0x000fe20000000000 */
[----:B------:R-:W-:Y:S01]  /*4d30*/  BAR.SYNC.DEFER_BLOCKING 0x0 ;  /* 0x0000000000007b1d */ /* 0x000fe20000010000 */
[----:B0-----:R-:W-:Y:S01]  /*4d40*/  FFMA.FTZ R23, R20, R33, -0.16845393180847167969 ;  /* 0xbe2c7f3014177423 */ /* 0x001fe20000010021 */
[C---:B------:R-:W-:Y:S01]  /*4d50*/  LOP3.LUT R22, R6.reuse, 0x10, RZ, 0x3c, !PT ;  /* 0x0000001006167812 */ /* 0x040fe200078e3cff */
[----:B------:R-:W-:Y:S01]  /*4d60*/  FFMA.FTZ R12, R13, R12, -0.24046532809734344482 ;  /* 0xbe763c8b0d0c7423 */ /* 0x000fe2000001000c */
[----:B-1----:R-:W-:Y:S01]  /*4d70*/  LOP3.LUT R28, R6, 0x18, RZ, 0x3c, !PT ;  /* 0x00000018061c7812 */ /* 0x002fe200078e3cff */
[----:B------:R-:W-:-:S02]  /*4d80*/  FFMA.FTZ R23, R20, R23, 0.1716887056827545166 ;  /* 0x3e2fcf2a14177423 */ /* 0x000fc40000010017 */
[C---:B------:R-:W-:Y:S02]  /*4d90*/  FFMA.FTZ R12, R13.reuse, R12, 0.28857114911079406738 ;  /* 0x3e93bf990d0c7423 */ /* 0x040fe4000001000c */
[----:B------:R-:W-:Y:S02]  /*4da0*/  FFMA.FTZ R23, R20, R23, -0.17900948226451873779 ;  /* 0xbe374e4314177423 */ /* 0x000fe40000010017 */
[----:B------:R-:W-:Y:S02]  /*4db0*/  FFMA.FTZ R17, R14, R33, -0.16845393180847167969 ;  /* 0xbe2c7f300e117423 */ /* 0x000fe40000010021 */
[C---:B------:R-:W-:Y:S02]  /*4dc0*/  FFMA.FTZ R23, R20.reuse, R23, 0.20512372255325317383 ;  /* 0x3e520bf414177423 */ /* 0x040fe40000010017 */
[----:B------:R-:W-:Y:S02]  /*4dd0*/  FFMA.FTZ R12, R13, R12, -0.36067417263984680176 ;  /* 0xbeb8aa490d0c7423 */ /* 0x000fe4000001000c */
[----:B------:R-:W-:-:S02]  /*4de0*/  FFMA.FTZ R23, R20, R23, -0.24046532809734344482 ;  /* 0xbe763c8b14177423 */ /* 0x000fc40000010017 */
[----:B------:R-:W-:Y:S02]  /*4df0*/  FFMA.FTZ R19, R18, R33, -0.16845393180847167969 ;  /* 0xbe2c7f3012137423 */ /* 0x000fe40000010021 */
[----:B------:R-:W-:Y:S02]  /*4e00*/  FFMA.FTZ R17, R14, R17, 0.1716887056827545166 ;  /* 0x3e2fcf2a0e117423 */ /* 0x000fe40000010011 */
[----:B------:R-:W-:Y:S01]  /*4e10*/  FFMA.FTZ R23, R20, R23, 0.28857114911079406738 ;  /* 0x3e93bf9914177423 */ /* 0x000fe20000010017 */
[----:B------:R-:W0:Y:S01]  /*4e20*/  LDS.64 R44, [R6] ;  /* 0x00000000062c7984 */ /* 0x000e220000000a00 */
[----:B------:R-:W-:Y:S02]  /*4e30*/  FFMA.FTZ R12, R13, R12, 0.48089820146560668945 ;  /* 0x3ef6384a0d0c7423 */ /* 0x000fe4000001000c */
[----:B------:R-:W-:Y:S01]  /*4e40*/  FFMA.FTZ R19, R18, R19, 0.1716887056827545166 ;  /* 0x3e2fcf2a12137423 */ /* 0x000fe20000010013 */
[----:B------:R-:W-:Y:S01]  /*4e50*/  LDS.64 R48, [R22] ;  /* 0x0000000016307984 */ /* 0x000fe20000000a00 */
[----:B------:R-:W-:-:S02]  /*4e60*/  FFMA.FTZ R17, R14, R17, -0.17900948226451873779 ;  /* 0xbe374e430e117423 */ /* 0x000fc40000010011 */
[----:B------:R-:W-:Y:S01]  /*4e70*/  FFMA.FTZ R23, R20, R23, -0.36067417263984680176 ;  /* 0xbeb8aa4914177423 */ /* 0x000fe20000010017 */
[----:B------:R-:W-:Y:S01]  /*4e80*/  LDS.64 R50, [R28] ;  /* 0x000000001c327984 */ /* 0x000fe20000000a00 */
[C---:B------:R-:W-:Y:S02]  /*4e90*/  FFMA.FTZ R12, R13.reuse, R12, -0.72134751081466674805 ;  /* 0xbf38aa3b0d0c7423 */ /* 0x040fe4000001000c */
[----:B------:R-:W-:Y:S02]  /*4ea0*/  FFMA.FTZ R19, R18, R19, -0.17900948226451873779 ;  /* 0xbe374e4312137423 */ /* 0x000fe40000010013 */
[----:B------:R-:W-:Y:S02]  /*4eb0*/  FFMA.FTZ R17, R14, R17, 0.20512372255325317383 ;  /* 0x3e520bf40e117423 */ /* 0x000fe40000010011 */
[----:B------:R-:W-:Y:S02]  /*4ec0*/  FFMA.FTZ R23, R20, R23, 0.48089820146560668945 ;  /* 0x3ef6384a14177423 */ /* 0x000fe40000010017 */
[----:B------:R-:W-:-:S02]  /*4ed0*/  FMUL R12, R13, R12 ;  /* 0x0000000c0d0c7220 */ /* 0x000fc40000400000 */
[----:B------:R-:W-:Y:S02]  /*4ee0*/  FFMA.FTZ R19, R18, R19, 0.20512372255325317383 ;  /* 0x3e520bf412137423 */ /* 0x000fe40000010013 */
[----:B------:R-:W-:Y:S02]  /*4ef0*/  FFMA.FTZ R17, R14, R17, -0.24046532809734344482 ;  /* 0xbe763c8b0e117423 */ /* 0x000fe40000010011 */
[----:B------:R-:W-:Y:S02]  /*4f00*/  FFMA.FTZ R23, R20, R23, -0.72134751081466674805 ;  /* 0xbf38aa3b14177423 */ /* 0x000fe40000010017 */
[----:B------:R-:W-:Y:S02]  /*4f10*/  FMUL R12, R13, R12 ;  /* 0x0000000c0d0c7220 */ /* 0x000fe40000400000 */
[----:B------:R-:W-:Y:S02]  /*4f20*/  FFMA.FTZ R19, R18, R19, -0.24046532809734344482 ;  /* 0xbe763c8b12137423 */ /* 0x000fe40000010013 */
[----:B------:R-:W-:-:S02]  /*4f30*/  FFMA.FTZ R17, R14, R17, 0.28857114911079406738 ;  /* 0x3e93bf990e117423 */ /* 0x000fc40000010011 */
[----:B------:R-:W-:Y:S02]  /*4f40*/  FMUL R23, R20, R23 ;  /* 0x0000001714177220 */ /* 0x000fe40000400000 */
[----:B------:R-:W-:Y:S02]  /*4f50*/  FFMA.FTZ R12, R13, 1.4426950216293334961, R12 ;  /* 0x3fb8aa3b0d0c7823 */ /* 0x000fe4000001000c */
[----:B------:R-:W-:Y:S02]  /*4f60*/  FFMA.FTZ R19, R18, R19, 0.28857114911079406738 ;  /* 0x3e93bf9912137423 */ /* 0x000fe40000010013 */
[----:B------:R-:W-:Y:S02]  /*4f70*/  FFMA.FTZ R17, R14, R17, -0.36067417263984680176 ;  /* 0xbeb8aa490e117423 */ /* 0x000fe40000010011 */
[----:B------:R-:W-:Y:S01]  /*4f80*/  FMUL R23, R20, R23 ;  /* 0x0000001714177220 */ /* 0x000fe20000400000 */
[----:B0-----:R-:W-:Y:S01]  /*4f90*/  STG.E.U16 [R2.64], R44 ;  /* 0x0000002c02007986 */ /* 0x001fe2000c101506 */
[----:B------:R-:W-:-:S02]  /*4fa0*/  @P0 IMAD.MOV.U32 R13, RZ, RZ, 0x7f800000 ;  /* 0x7f800000ff0d0424 */ /* 0x000fc400078e00ff */
[----:B------:R-:W-:Y:S02]  /*4fb0*/  FADD R11, R11, R12 ;  /* 0x0000000c0b0b7221 */ /* 0x000fe40000000000 */
[----:B------:R-:W-:Y:S02]  /*4fc0*/  FFMA.FTZ R19, R18, R19, -0.36067417263984680176 ;  /* 0xbeb8aa4912137423 */ /* 0x000fe40000010013 */
[----:B------:R-:W-:Y:S02]  /*4fd0*/  FFMA.FTZ R17, R14, R17, 0.48089820146560668945 ;  /* 0x3ef6384a0e117423 */ /* 0x000fe40000010011 */
[----:B------:R-:W-:Y:S02]  /*4fe0*/  FFMA.FTZ R20, R20, 1.4426950216293334961, R23 ;  /* 0x3fb8aa3b14147823 */ /* 0x000fe40000010017 */
[----:B------:R-:W-:Y:S01]  /*4ff0*/  @P0 FFMA.FTZ R11, R4, R13, +INF ;  /* 0x7f800000040b0423 */ /* 0x000fe2000001000d */
[----:B------:R-:W-:Y:S01]  /*5000*/  @P5 MOV R13, 0x7f800000 ;  /* 0x7f800000000d5802 */ /* 0x000fe20000000f00 */
[----:B------:R-:W-:Y:S01]  /*5010*/  @P4 IMAD.MOV.U32 R4, RZ, RZ, 0x7f800000 ;  /* 0x7f800000ff044424 */ /* 0x000fe200078e00ff */
[----:B------:R-:W-:Y:S01]  /*5020*/  FSETP.NEU.AND P0, PT, R37, RZ, PT ;  /* 0x000000ff2500720b */ /* 0x000fe20003f0d000 */
[----:B------:R-:W-:-:S02]  /*5030*/  FFMA.FTZ R19, R18, R19, 0.48089820146560668945 ;  /* 0x3ef6384a12137423 */ /* 0x000fc40000010013 */
[----:B------:R-:W-:Y:S02]  /*5040*/  FFMA.FTZ R17, R14, R17, -0.72134751081466674805 ;  /* 0xbf38aa3b0e117423 */ /* 0x000fe40000010011 */
[----:B------:R-:W-:Y:S02]  /*5050*/  FADD R42, R21, R20 ;  /* 0x00000014152a7221 */ /* 0x000fe40000000000 */
[----:B------:R-:W-:Y:S01]  /*5060*/  @P4 FFMA.FTZ R42, R37, R4, +INF ;  /* 0x7f800000252a4423 */ /* 0x000fe20000010004 */
[----:B------:R-:W-:Y:S01]  /*5070*/  LOP3.LUT R4, R6, 0x8, RZ, 0x3c, !PT ;  /* 0x0000000806047812 */ /* 0x000fe200078e3cff */
[----:B------:R-:W-:Y:S02]  /*5080*/  FFMA.FTZ R19, R18, R19, -0.72134751081466674805 ;  /* 0xbf38aa3b12137423 */ /* 0x000fe40000010013 */
[----:B------:R-:W-:Y:S02]  /*5090*/  FMUL R17, R14, R17 ;  /* 0x000000110e117220 */ /* 0x000fe40000400000 */
[----:B------:R0:W1:Y:S01]  /*50a0*/  LDS.64 R46, [R4] ;  /* 0x00000000042e7984 */ /* 0x0000620000000a00 */
[----:B------:R-:W-:-:S02]  /*50b0*/  FMUL R19, R18, R19 ;  /* 0x0000001312137220 */ /* 0x000fc40000400000 */
[----:B------:R-:W-:Y:S02]  /*50c0*/  FMUL R17, R14, R17 ;  /* 0x000000110e117220 */ /* 0x000fe40000400000 */
[----:B------:R-:W-:Y:S02]  /*50d0*/  FMUL R19, R18, R19 ;  /* 0x0000001312137220 */ /* 0x000fe40000400000 */
[----:B------:R-:W-:Y:S01]  /*50e0*/  FFMA.FTZ R14, R14, 1.4426950216293334961, R17 ;  /* 0x3fb8aa3b0e0e7823 */ /* 0x000fe20000010011 */
[----:B0-----:R-:W-:Y:S01]  /*50f0*/  PRMT R4, R44, 0x7632, R4 ;  /* 0x000076322c047816 */ /* 0x001fe20000000004 */
[----:B------:R-:W-:Y:S02]  /*5100*/  @P1 IMAD.MOV.U32 R12, RZ, RZ, 0x7f800000 ;  /* 0x7f800000ff0c1424 */ /* 0x000fe400078e00ff */
[----:B------:R-:W-:Y:S02]  /*5110*/  FFMA.FTZ R19, R18, 1.4426950216293334961, R19 ;  /* 0x3fb8aa3b12137823 */ /* 0x000fe40000010013 */
[----:B------:R-:W-:-:S02]  /*5120*/  FADD R40, R15, R14 ;  /* 0x0000000e0f287221 */ /* 0x000fc40000000000 */
[----:B------:R-:W-:Y:S01]  /*5130*/  @P1 FFMA.FTZ R40, R7, R12, +INF ;  /* 0x7f80000007281423 */ /* 0x000fe2000001000c */
[C---:B------:R-:W-:Y:S01]  /*5140*/  SHF.L.U32 R7, R43.reuse, 0x1, RZ ;  /* 0x000000012b077819 */ /* 0x040fe200000006ff */
[----:B------:R-:W-:Y:S01]  /*5150*/  IMAD R21, R43, 0x6, RZ ;  /* 0x000000062b157824 */ /* 0x000fe200078e02ff */
[----:B------:R-:W-:Y:S01]  /*5160*/  FSETP.NEU.AND P1, PT, R38, RZ, PT ;  /* 0x000000ff2600720b */ /* 0x000fe20003f2d000 */
[----:B------:R-:W-:Y:S01]  /*5170*/  FADD R41, R16, R19 ;  /* 0x0000001310297221 */ /* 0x000fe20000000000 */
[-C--:B------:R-:W-:Y:S01]  /*5180*/  IADD3 R12, P4, R7, R2.reuse, RZ ;  /* 0x00000002070c7210 */ /* 0x080fe20007f9e0ff */
[----:B------:R-:W-:Y:S01]  /*5190*/  @P5 FFMA.FTZ R41, R38, R13, +INF ;  /* 0x7f80000026295423 */ /* 0x000fe2000001000d */
[CC--:B------:R-:W-:Y:S01]  /*51a0*/  LEA R6, P5, R43.reuse, R2.reuse, 0x2 ;  /* 0x000000022b067211 */ /* 0x0c0fe200078a10ff */
[----:B------:R-:W-:Y:S01]  /*51b0*/  IMAD R15, R43, 0x3, RZ ;  /* 0x000000032b0f7824 */ /* 0x000fe200078e02ff */
[-C--:B------:R-:W-:Y:S01]  /*51c0*/  IADD3 R14, P6, R21, R2.reuse, RZ ;  /* 0x00000002150e7210 */ /* 0x080fe20007fde0ff */
[C---:B------:R-:W-:Y:S01]  /*51d0*/  IMAD R29, R43.reuse, 0xa, RZ ;  /* 0x0000000a2b1d7824 */ /* 0x040fe200078e02ff */
[CC--:B------:R-:W-:Y:S01]  /*51e0*/  LEA.HI.X.SX32 R13, R43.reuse, R3.reuse, 0x1, P4 ;  /* 0x000000032b0d7211 */ /* 0x0c0fe200020f0eff */
[----:B------:R-:W-:Y:S01]  /*51f0*/  IMAD R33, R43, 0xc, RZ ;  /* 0x0000000c2b217824 */ /* 0x000fe200078e02ff */
[-C--:B------:R-:W-:Y:S01]  /*5200*/  LEA.HI.X.SX32 R7, R7, R3.reuse, 0x1, P5 ;  /* 0x0000000307077211 */ /* 0x080fe200028f0eff */
[----:B------:R-:W-:Y:S01]  /*5210*/  IMAD.SHL.U32 R17, R43, 0x4, RZ ;  /* 0x000000042b117824 */ /* 0x000fe200078e00ff */
[-C--:B------:R-:W-:Y:S01]  /*5220*/  LEA.HI.X.SX32 R15, R15, R3.reuse, 0x1, P6 ;  /* 0x000000030f0f7211 */ /* 0x080fe200030f0eff */
[C---:B------:R-:W-:Y:S01]  /*5230*/  IMAD R19, R43.reuse, 0x5, RZ ;  /* 0x000000052b137824 */ /* 0x040fe200078e02ff */
[CC--:B------:R-:W-:Y:S01]  /*5240*/  LEA R16, P4, R43.reuse, R2.reuse, 0x3 ;  /* 0x000000022b107211 */ /* 0x0c0fe200078818ff */
[----:B------:R-:W-:Y:S01]  /*5250*/  IMAD R37, R43, 0xe, RZ ;  /* 0x0000000e2b257824 */ /* 0x000fe200078e02ff */
[-C--:B------:R-:W-:Y:S01]  /*5260*/  IADD3 R18, P5, R29, R2.reuse, RZ ;  /* 0x000000021d127210 */ /* 0x080fe20007fbe0ff */
[----:B------:R-:W-:Y:S01]  /*5270*/  IMAD R53, R43, 0x12, RZ ;  /* 0x000000122b357824 */ /* 0x000fe200078e02ff */
[-C--:B------:R-:W-:Y:S01]  /*5280*/  IADD3 R20, P6, R33, R2.reuse, RZ ;  /* 0x0000000221147210 */ /* 0x080fe20007fde0ff */
[----:B------:R-:W-:Y:S01]  /*5290*/  IMAD R23, R43, 0x7, RZ ;  /* 0x000000072b177824 */ /* 0x000fe200078e02ff */
[-C--:B------:R-:W-:Y:S01]  /*52a0*/  LEA.HI.X.SX32 R17, R17, R3.reuse, 0x1, P4 ;  /* 0x0000000311117211 */ /* 0x080fe200020f0eff */
[----:B------:R-:W-:Y:S01]  /*52b0*/  IMAD.SHL.U32 R25, R43, 0x8, RZ ;  /* 0x000000082b197824 */ /* 0x000fe200078e00ff */
[-C--:B------:R-:W-:Y:S01]  /*52c0*/  LEA.HI.X.SX32 R19, R19, R3.reuse, 0x1, P5 ;  /* 0x0000000313137211 */ /* 0x080fe200028f0eff */
[----:B------:R-:W-:Y:S01]  /*52d0*/  IMAD R27, R43, 0x9, RZ ;  /* 0x000000092b1b7824 */ /* 0x000fe200078e02ff */
[-C--:B------:R-:W-:Y:S01]  /*52e0*/  LEA.HI.X.SX32 R21, R21, R3.reuse, 0x1, P6 ;  /* 0x0000000315157211 */ /* 0x080fe200030f0eff */
[----:B------:R-:W-:Y:S01]  /*52f0*/  IMAD R55, R43, 0x14, RZ ;  /* 0x000000142b377824 */ /* 0x000fe200078e02ff */
[-C--:B------:R-:W-:Y:S01]  /*5300*/  IADD3 R22, P4, R37, R2.reuse, RZ ;  /* 0x0000000225167210 */ /* 0x080fe20007f9e0ff */
[C---:B------:R-:W-:Y:S01]  /*5310*/  IMAD R57, R43.reuse, 0x16, RZ ;  /* 0x000000162b397824 */ /* 0x040fe200078e02ff */
[CC--:B------:R-:W-:Y:S01]  /*5320*/  LEA R24, P5, R43.reuse, R2.reuse, 0x4 ;  /* 0x000000022b187211 */ /* 0x0c0fe200078a20ff */
[----:B------:R-:W-:Y:S01]  /*5330*/  IMAD R59, R43, 0x18, RZ ;  /* 0x000000182b3b7824 */ /* 0x000fe200078e02ff */
[-C--:B------:R-:W-:Y:S01]  /*5340*/  IADD3 R26, P6, R53, R2.reuse, RZ ;  /* 0x00000002351a7210 */ /* 0x080fe20007fde0ff */
[----:B------:R-:W-:Y:S01]  /*5350*/  IMAD R31, R43, 0xb, RZ ;  /* 0x0000000b2b1f7824 */ /* 0x000fe200078e02ff */
[-C--:B------:R-:W-:Y:S01]  /*5360*/  LEA.HI.X.SX32 R23, R23, R3.reuse, 0x1, P4 ;  /* 0x0000000317177211 */ /* 0x080fe200020f0eff */
[----:B------:R-:W-:Y:S01]  /*5370*/  IMAD R65, R43, 0x1e, RZ ;  /* 0x0000001e2b417824 */ /* 0x000fe200078e02ff */
[-C--:B------:R-:W-:Y:S01]  /*5380*/  LEA.HI.X.SX32 R25, R25, R3.reuse, 0x1, P5 ;  /* 0x0000000319197211 */ /* 0x080fe200028f0eff */
[----:B------:R-:W-:Y:S01]  /*5390*/  IMAD R35, R43, 0xd, RZ ;  /* 0x0000000d2b237824 */ /* 0x000fe200078e02ff */
[----:B------:R-:W-:Y:S01]  /*53a0*/  LEA.HI.X.SX32 R27, R27, R3, 0x1, P6 ;  /* 0x000000031b1b7211 */ /* 0x000fe200030f0eff */
[----:B------:R-:W-:Y:S01]  /*53b0*/  STG.E.U16 [R12.64], R4 ;  /* 0x000000040c007986 */ /* 0x000fe2000c101506 */
[----:B------:R-:W-:-:S02]  /*53c0*/  IADD3 R28, P4, R55, R2, RZ ;  /* 0x00000002371c7210 */ /* 0x000fc40007f9e0ff */
[-C--:B------:R-:W-:Y:S01]  /*53d0*/  IADD3 R30, P5, R57, R2.reuse, RZ ;  /* 0x00000002391e7210 */ /* 0x080fe20007fbe0ff */
[----:B-1----:R0:W-:Y:S01]  /*53e0*/  STG.E.U16 [R6.64], R46 ;  /* 0x0000002e06007986 */ /* 0x0021e2000c101506 */
[-C--:B------:R-:W-:Y:S02]  /*53f0*/  IADD3 R32, P6, R59, R2.reuse, RZ ;  /* 0x000000023b207210 */ /* 0x080fe40007fde0ff */
[-C--:B------:R-:W-:Y:S02]  /*5400*/  LEA.HI.X.SX32 R29, R29, R3.reuse, 0x1, P4 ;  /* 0x000000031d1d7211 */ /* 0x080fe400020f0eff */
[-C--:B------:R-:W-:Y:S02]  /*5410*/  LEA.HI.X.SX32 R31, R31, R3.reuse, 0x1, P5 ;  /* 0x000000031f1f7211 */ /* 0x080fe400028f0eff */
[----:B------:R-:W-:Y:S02]  /*5420*/  LEA.HI.X.SX32 R33, R33, R3, 0x1, P6 ;  /* 0x0000000321217211 */ /* 0x000fe400030f0eff */
[----:B------:R-:W-:-:S02]  /*5430*/  IADD3 R34, P4, R61, R2, RZ ;  /* 0x000000023d227210 */ /* 0x000fc40007f9e0ff */
[-C--:B------:R-:W-:Y:S02]  /*5440*/  IADD3 R36, P5, R63, R2.reuse, RZ ;  /* 0x000000023f247210 */ /* 0x080fe40007fbe0ff */
[----:B------:R-:W-:Y:S02]  /*5450*/  IADD3 R38, P6, R65, R2, RZ ;  /* 0x0000000241267210 */ /* 0x000fe40007fde0ff */
[-C--:B------:R-:W-:Y:S02]  /*5460*/  LEA.HI.X.SX32 R35, R35, R3.reuse, 0x1, P4 ;  /* 0x0000000323237211 */ /* 0x080fe400020f0eff */
[-C--:B------:R-:W-:Y:S02]  /*5470*/  LEA.HI.X.SX32 R37, R37, R3.reuse, 0x1, P5 ;  /* 0x0000000325257211 */ /* 0x080fe400028f0eff */
[----:B------:R-:W-:Y:S02]  /*5480*/  LEA.HI.X.SX32 R39, R39, R3, 0x1, P6 ;  /* 0x0000000327277211 */ /* 0x000fe400030f0eff */
[----:B------:R-:W-:-:S02]  /*5490*/  PRMT R3, R46, 0x7632, R3 ;  /* 0x000076322e037816 */ /* 0x000fc40000000003 */
[----:B0-----:R-:W-:Y:S02]  /*54a0*/  PRMT R7, R48, 0x7632, R7 ;  /* 0x0000763230077816 */ /* 0x001fe40000000007 */
[----:B------:R-:W-:Y:S01]  /*54b0*/  PRMT R13, R50, 0x7632, R13 ;  /* 0x00007632320d7816 */ /* 0x000fe2000000000d */
[----:B------:R0:W-:Y:S01]  /*54c0*/  STG.E.U16 [R14.64], R3 ;  /* 0x000000030e007986 */ /* 0x0001e2000c101506 */
[----:B------:R-:W-:Y:S02]  /*54d0*/  PRMT R6, R47, 0x7632, R6 ;  /* 0x000076322f067816 */ /* 0x000fe40000000006 */
[----:B------:R-:W-:Y:S01]  /*54e0*/  FSEL R4, R11, -INF , P3 ;  /* 0xff8000000b047808 */ /* 0x000fe20001800000 */
[----:B------:R1:W-:Y:S01]  /*54f0*/  STG.E.U16 [R16.64], R48 ;  /* 0x0000003010007986 */ /* 0x0003e2000c101506 */
[----:B------:R-:W-:Y:S02]  /*5500*/  FSEL R2, R41, -INF , P1 ;  /* 0xff80000029027808 */ /* 0x000fe40000800000 */
[----:B------:R-:W-:Y:S01]  /*5510*/  LOP3.LUT R11, R62, 0xf8, RZ, 0xc0, !PT ;  /* 0x000000f83e0b7812 */ /* 0x000fe200078ec0ff */
[----:B------:R2:W-:Y:S01]  /*5520*/  STG.E.U16 [R18.64], R7 ;  /* 0x0000000712007986 */ /* 0x0005e2000c101506 */
[----:B------:R-:W-:Y:S01]  /*5530*/  FFMA R4, R4, 0.69314718246459960938, R5 ;  /* 0x3f31721804047823 */ /* 0x000fe20000000005 */
[----:B0-----:R-:W-:-:S02]  /*5540*/  PRMT R15, R45, 0x7632, R15 ;  /* 0x000076322d0f7816 */ /* 0x001fc4000000000f */
[----:B------:R-:W-:Y:S01]  /*5550*/  STG.E.U16 [R20.64], R50 ;  /* 0x0000003214007986 */ /* 0x000fe2000c101506 */
[----:B------:R-:W-:Y:S02]  /*5560*/  FSEL R3, R40, -INF , P2 ;  /* 0xff80000028037808 */ /* 0x000fe40001000000 */
[----:B-1----:R-:W-:Y:S01]  /*5570*/  PRMT R17, R49, 0x7632, R17 ;  /* 0x0000763231117816 */ /* 0x002fe20000000011 */
[----:B------:R-:W-:Y:S02]  /*5580*/  STG.E.U16 [R22.64], R13 ;  /* 0x0000000d16007986 */ /* 0x000fe4000c101506 */
[----:B------:R-:W-:Y:S01]  /*5590*/  FFMA R5, R3, 0.69314718246459960938, R8 ;  /* 0x3f31721803057823 */ /* 0x000fe20000000008 */
[----:B--2---:R-:W-:Y:S01]  /*55a0*/  PRMT R19, R51, 0x7632, R19 ;  /* 0x0000763233137816 */ /* 0x004fe20000000013 */
[----:B------:R-:W-:Y:S01]  /*55b0*/  STG.E.U16 [R24.64], R45 ;  /* 0x0000002d18007986 */ /* 0x000fe2000c101506 */
[----:B------:R-:W-:-:S03]  /*55c0*/  FSEL R7, R42, -INF , P0 ;  /* 0xff8000002a077808 */ /* 0x000fc60000000000 */
[----:B------:R-:W-:Y:S02]  /*55d0*/  STG.E.U16 [R26.64], R15 ;  /* 0x0000000f1a007986 */ /* 0x000fe4000c101506 */
[----:B------:R-:W-:Y:S02]  /*55e0*/  FFMA R7, R7, 0.69314718246459960938, R10 ;  /* 0x3f31721807077823 */ /* 0x000fe4000000000a */
[----:B------:R-:W-:Y:S01]  /*55f0*/  STG.E.U16 [R28.64], R47 ;  /* 0x0000002f1c007986 */ /* 0x000fe2000c101506 */
[----:B------:R-:W-:-:S03]  /*5600*/  IMAD.SHL.U32 R10, R162, 0x4, RZ ;  /* 0x00000004a20a7824 */ /* 0x000fc600078e00ff */
[----:B------:R0:W-:Y:S04]  /*5610*/  STG.E.U16 [R30.64], R6 ;  /* 0x000000061e007986 */ /* 0x0001e8000c101506 */
[----:B------:R-:W-:Y:S04]  /*5620*/  STG.E.U16 [R32.64], R49 ;  /* 0x0000003120007986 */ /* 0x000fe8000c101506 */
[----:B------:R-:W-:Y:S04]  /*5630*/  STG.E.U16 [R34.64], R17 ;  /* 0x0000001122007986 */ /* 0x000fe8000c101506 */
[----:B------:R-:W-:Y:S01]  /*5640*/  STG.E.U16 [R36.64], R51 ;  /* 0x0000003324007986 */ /* 0x000fe2000c101506 */
[----:B0-----:R-:W-:-:S02]  /*5650*/  FFMA R6, R2, 0.69314718246459960938, R9 ;  /* 0x3f31721802067823 */ /* 0x001fc40000000009 */
[----:B------:R-:W-:Y:S01]  /*5660*/  IMAD R2, R60, c[0x0][0x1cc], RZ ;  /* 0x000073003c027a24 */ /* 0x000fe200078e02ff */
[----:B------:R-:W-:Y:S01]  /*5670*/  STG.E.U16 [R38.64], R19 ;  /* 0x0000001326007986 */ /* 0x000fe2000c101506 */
[----:B------:R-:W-:-:S03]  /*5680*/  IMAD.HI R9, R162, 0x4, RZ ;  /* 0x00000004a2097827 */ /* 0x000fc600078e02ff */
[----:B------:R-:W-:Y:S01]  /*5690*/  BAR.SYNC.DEFER_BLOCKING 0x0 ;  /* 0x0000000000007b1d */ /* 0x000fe20000010000 */
[C---:B------:R-:W-:Y:S01]  /*56a0*/  SHF.L.U32 R3, R2.reuse, 0x2, RZ ;  /* 0x0000000202037819 */ /* 0x040fe200000006ff */
[----:B------:R-:W-:-:S03]  /*56b0*/  IMAD.HI R8, R2, 0x4, RZ ;  /* 0x0000000402087827 */ /* 0x000fc600078e02ff */
[----:B------:R-:W-:-:S04]  /*56c0*/  IADD3 R2, P0, P1, R10, c[0x0][0x180], R3 ;  /* 0x000060000a027a10 */ /* 0x000fc8000791e003 */
[----:B------:R-:W-:Y:S01]  /*56d0*/  IADD3.X R3, R9, c[0x0][0x184], R8, P0, P1 ;  /* 0x0000610009037a10 */ /* 0x000fe200007e2408 */
[----:B------:R-:W-:Y:S04]  /*56e0*/  STS.64 [R11], R4 ;  /* 0x000000040b007388 */ /* 0x000fe80000000a00 */
[----:B------:R-:W-:Y:S04]  /*56f0*/  STS.64 [R11+0x100], R6 ;  /* 0x000100060b007388 */ /* 0x000fe80000000a00 */
[----:B------:R-:W-:Y:S06]  /*5700*/  BAR.SYNC.DEFER_BLOCKING 0x0 ;  /* 0x0000000000007b1d */ /* 0x000fec0000010000 */
[----:B------:R-:W0:Y:S04]  /*5710*/  LDS R13, [R0] ;  /* 0x00000000000d7984 */ /* 0x000e280000000800 */
[----:B0-----:R-:W-:Y:S01]  /*5720*/  STG.E [R2.64], R13 ;  /* 0x0000000d02007986 */ /* 0x001fe2000c101906 */
[----:B------:R-:W-:Y:S05]  /*5730*/  EXIT ;  /* 0x000000000000794d */ /* 0x000fea0003800000 */
.L_x_2:
[----:B------:R-:W-:-:S00]  /*5740*/  BRA `(.L_x_2) ;  /* 0xfffffff000007947 */ /* 0x000fc0000383ffff */
[----:B------:R-:W-:-:S00]  /*5750*/  NOP ;  /* 0x0000000000007918 */ /* 0x000fc00000000000 */
        /* <DEDUP_REMOVED lines=10> */
.L_x_3:


//--------------------- .nv.global.init           --------------------------
	.section	.nv.global.init,"aw",@progbits
.nv.global.init:
	.type		_$_str,@object
	.size		_$_str,(.L_0 - _$_str)
_$_str:
        /*0000*/ 	.byte	0x5f, 0x5f, 0x43, 0x55, 0x44, 0x41, 0x5f, 0x46, 0x54, 0x5a, 0x00
.L_0:


//--------------------- .nv.shared.attn_fwd       --------------------------
	.section	.nv.shared.attn_fwd,"aw",@nobits
	.sectionflags	@""
	.align	16
